//
// Generated by NVIDIA NVVM Compiler
//
// Compiler Build ID: CL-36424714
// Cuda compilation tools, release 13.0, V13.0.88
// Based on NVVM 20.0.0
//

.version 9.0
.target sm_100
.address_size 64

	// .globl	er_batch_prefix_f32

.visible .entry er_batch_prefix_f32(
	.param .u64 .ptr .align 1 er_batch_prefix_f32_param_0,
	.param .u64 .ptr .align 1 er_batch_prefix_f32_param_1,
	.param .u32 er_batch_prefix_f32_param_2,
	.param .u32 er_batch_prefix_f32_param_3,
	.param .u64 .ptr .align 1 er_batch_prefix_f32_param_4,
	.param .u32 er_batch_prefix_f32_param_5,
	.param .u64 .ptr .align 1 er_batch_prefix_f32_param_6
)
{
	.reg .pred 	%p<8>;
	.reg .b32 	%r<18>;
	.reg .b32 	%f<31>;
	.reg .b64 	%rd<26>;

	ld.param.u64 	%rd6, [er_batch_prefix_f32_param_0];
	ld.param.u64 	%rd7, [er_batch_prefix_f32_param_1];
	ld.param.u32 	%r11, [er_batch_prefix_f32_param_2];
	ld.param.u32 	%r12, [er_batch_prefix_f32_param_3];
	ld.param.u64 	%rd8, [er_batch_prefix_f32_param_4];
	ld.param.u32 	%r13, [er_batch_prefix_f32_param_5];
	ld.param.u64 	%rd9, [er_batch_prefix_f32_param_6];
	mov.u32 	%r1, %ctaid.y;
	setp.ge.s32 	%p1, %r1, %r13;
	@%p1 bra 	$L__BB0_8;
	cvta.to.global.u64 	%rd10, %rd8;
	cvt.u64.u32 	%rd1, %r1;
	mul.wide.u32 	%rd11, %r1, 4;
	add.s64 	%rd12, %rd10, %rd11;
	ld.global.nc.u32 	%r2, [%rd12];
	setp.lt.s32 	%p2, %r2, 1;
	@%p2 bra 	$L__BB0_8;
	add.s32 	%r3, %r12, -1;
	mov.u32 	%r14, %ctaid.x;
	mov.u32 	%r4, %ntid.x;
	mov.u32 	%r15, %tid.x;
	mad.lo.s32 	%r17, %r14, %r4, %r15;
	setp.ge.s32 	%p3, %r17, %r11;
	@%p3 bra 	$L__BB0_8;
	cvta.to.global.u64 	%rd2, %rd6;
	cvta.to.global.u64 	%rd3, %rd7;
	cvta.to.global.u64 	%rd4, %rd9;
	mov.u32 	%r16, %nctaid.x;
	mul.lo.s32 	%r6, %r16, %r4;
	cvt.s64.s32 	%rd13, %r11;
	mul.lo.s64 	%rd5, %rd13, %rd1;
	add.s32 	%r7, %r3, %r2;
$L__BB0_4:
	setp.lt.s32 	%p4, %r17, %r7;
	mov.f32 	%f30, 0f7FC00000;
	@%p4 bra 	$L__BB0_7;
	sub.s32 	%r9, %r17, %r2;
	mul.wide.s32 	%rd14, %r17, 8;
	add.s64 	%rd15, %rd3, %rd14;
	ld.global.nc.v2.f32 	{%f6, %f7}, [%rd15];
	mul.wide.s32 	%rd16, %r9, 8;
	add.s64 	%rd17, %rd3, %rd16;
	ld.global.nc.v2.f32 	{%f8, %f9}, [%rd17+8];
	neg.f32 	%f10, %f8;
	sub.f32 	%f11, %f6, %f8;
	sub.f32 	%f12, %f11, %f6;
	sub.f32 	%f13, %f11, %f12;
	sub.f32 	%f14, %f6, %f13;
	sub.f32 	%f15, %f10, %f12;
	add.f32 	%f16, %f15, %f14;
	sub.f32 	%f17, %f7, %f9;
	add.f32 	%f18, %f17, %f16;
	add.f32 	%f19, %f11, %f18;
	sub.f32 	%f20, %f19, %f11;
	sub.f32 	%f21, %f19, %f20;
	sub.f32 	%f22, %f11, %f21;
	sub.f32 	%f23, %f18, %f20;
	add.f32 	%f24, %f23, %f22;
	add.f32 	%f1, %f19, %f24;
	setp.leu.f32 	%p5, %f1, 0f00000000;
	mov.f32 	%f30, 0f00000000;
	@%p5 bra 	$L__BB0_7;
	mul.wide.s32 	%rd18, %r17, 4;
	add.s64 	%rd19, %rd2, %rd18;
	ld.global.nc.f32 	%f25, [%rd19];
	mul.wide.s32 	%rd20, %r9, 4;
	add.s64 	%rd21, %rd2, %rd20;
	ld.global.nc.f32 	%f26, [%rd21+4];
	sub.f32 	%f27, %f25, %f26;
	abs.f32 	%f28, %f27;
	div.rn.f32 	%f29, %f28, %f1;
	setp.gt.f32 	%p6, %f29, 0f3F800000;
	selp.f32 	%f30, 0f3F800000, %f29, %p6;
$L__BB0_7:
	cvt.s64.s32 	%rd22, %r17;
	add.s64 	%rd23, %rd5, %rd22;
	shl.b64 	%rd24, %rd23, 2;
	add.s64 	%rd25, %rd4, %rd24;
	st.global.f32 	[%rd25], %f30;
	add.s32 	%r17, %r17, %r6;
	setp.lt.s32 	%p7, %r17, %r11;
	@%p7 bra 	$L__BB0_4;
$L__BB0_8:
	ret;

}
	// .globl	er_batch_f32
.visible .entry er_batch_f32(
	.param .u64 .ptr .align 1 er_batch_f32_param_0,
	.param .u32 er_batch_f32_param_1,
	.param .u32 er_batch_f32_param_2,
	.param .u64 .ptr .align 1 er_batch_f32_param_3,
	.param .u32 er_batch_f32_param_4,
	.param .u64 .ptr .align 1 er_batch_f32_param_5
)
{
	.reg .pred 	%p<36>;
	.reg .b32 	%r<86>;
	.reg .b32 	%f<336>;
	.reg .b64 	%rd<68>;

	ld.param.u64 	%rd15, [er_batch_f32_param_0];
	ld.param.u32 	%r47, [er_batch_f32_param_1];
	ld.param.u32 	%r82, [er_batch_f32_param_2];
	ld.param.u64 	%rd14, [er_batch_f32_param_3];
	ld.param.u32 	%r49, [er_batch_f32_param_4];
	ld.param.u64 	%rd16, [er_batch_f32_param_5];
	cvta.to.global.u64 	%rd1, %rd16;
	cvta.to.global.u64 	%rd2, %rd15;
	mov.u32 	%r50, %ctaid.x;
	mov.u32 	%r51, %ntid.x;
	mov.u32 	%r52, %tid.x;
	mad.lo.s32 	%r1, %r50, %r51, %r52;
	setp.ge.s32 	%p1, %r1, %r49;
	@%p1 bra 	$L__BB1_30;
	cvta.to.global.u64 	%rd17, %rd14;
	mul.wide.s32 	%rd18, %r1, 4;
	add.s64 	%rd19, %rd17, %rd18;
	ld.global.nc.u32 	%r2, [%rd19];
	setp.lt.s32 	%p2, %r2, 1;
	setp.gt.s32 	%p3, %r2, %r47;
	or.pred  	%p4, %p2, %p3;
	@%p4 bra 	$L__BB1_30;
	mul.wide.s32 	%rd3, %r47, %r1;
	add.s32 	%r80, %r2, %r82;
	add.s32 	%r4, %r80, -1;
	setp.lt.s32 	%p5, %r47, %r80;
	@%p5 bra 	$L__BB1_18;
	setp.lt.s32 	%p6, %r80, 2;
	@%p6 bra 	$L__BB1_15;
	add.s32 	%r54, %r80, -2;
	and.b32  	%r5, %r4, 7;
	setp.lt.u32 	%p7, %r54, 7;
	mov.b32 	%r71, 0;
	@%p7 bra 	$L__BB1_7;
	and.b32  	%r71, %r4, -8;
	neg.s32 	%r74, %r71;
	shl.b64 	%rd20, %rd3, 2;
	add.s64 	%rd21, %rd20, %rd1;
	add.s64 	%rd67, %rd21, 16;
$L__BB1_6:
	.pragma "nounroll";
	mov.b32 	%r55, 2143289344;
	st.global.u32 	[%rd67+-16], %r55;
	st.global.u32 	[%rd67+-12], %r55;
	st.global.u32 	[%rd67+-8], %r55;
	st.global.u32 	[%rd67+-4], %r55;
	st.global.u32 	[%rd67], %r55;
	st.global.u32 	[%rd67+4], %r55;
	st.global.u32 	[%rd67+8], %r55;
	st.global.u32 	[%rd67+12], %r55;
	add.s32 	%r74, %r74, 8;
	add.s64 	%rd67, %rd67, 32;
	setp.eq.s32 	%p8, %r74, 0;
	@%p8 bra 	$L__BB1_7;
	bra.uni 	$L__BB1_6;
$L__BB1_7:
	setp.eq.s32 	%p9, %r5, 0;
	@%p9 bra 	$L__BB1_15;
	and.b32  	%r14, %r4, 3;
	setp.lt.u32 	%p10, %r5, 4;
	@%p10 bra 	$L__BB1_10;
	cvt.u64.u32 	%rd22, %r71;
	add.s64 	%rd23, %rd3, %rd22;
	shl.b64 	%rd24, %rd23, 2;
	add.s64 	%rd25, %rd1, %rd24;
	mov.b32 	%r56, 2143289344;
	st.global.u32 	[%rd25], %r56;
	st.global.u32 	[%rd25+4], %r56;
	st.global.u32 	[%rd25+8], %r56;
	st.global.u32 	[%rd25+12], %r56;
	add.s32 	%r71, %r71, 4;
$L__BB1_10:
	setp.eq.s32 	%p11, %r14, 0;
	@%p11 bra 	$L__BB1_15;
	setp.eq.s32 	%p12, %r14, 1;
	@%p12 bra 	$L__BB1_13;
	cvt.u64.u32 	%rd26, %r71;
	add.s64 	%rd27, %rd3, %rd26;
	shl.b64 	%rd28, %rd27, 2;
	add.s64 	%rd29, %rd1, %rd28;
	mov.b32 	%r57, 2143289344;
	st.global.u32 	[%rd29], %r57;
	st.global.u32 	[%rd29+4], %r57;
	add.s32 	%r71, %r71, 2;
$L__BB1_13:
	and.b32  	%r58, %r4, 1;
	setp.eq.b32 	%p13, %r58, 1;
	not.pred 	%p14, %p13;
	@%p14 bra 	$L__BB1_15;
	cvt.u64.u32 	%rd30, %r71;
	add.s64 	%rd31, %rd3, %rd30;
	shl.b64 	%rd32, %rd31, 2;
	add.s64 	%rd33, %rd1, %rd32;
	mov.b32 	%r59, 2143289344;
	st.global.u32 	[%rd33], %r59;
$L__BB1_15:
	setp.ge.s32 	%p15, %r82, %r4;
	mul.wide.s32 	%rd34, %r82, 4;
	add.s64 	%rd8, %rd2, %rd34;
	mov.f32 	%f326, 0f00000000;
	mov.f32 	%f327, %f326;
	@%p15 bra 	$L__BB1_40;
	add.s32 	%r19, %r2, -1;
	add.s32 	%r60, %r2, -2;
	and.b32  	%r20, %r19, 7;
	setp.lt.u32 	%p16, %r60, 7;
	mov.f32 	%f327, 0f00000000;
	mov.u32 	%r79, %r82;
	mov.f32 	%f326, %f327;
	@%p16 bra 	$L__BB1_32;
	ld.global.nc.f32 	%f328, [%rd8];
	and.b32  	%r61, %r19, -8;
	neg.s32 	%r78, %r61;
	add.s64 	%rd9, %rd2, 16;
	mov.f32 	%f327, 0f00000000;
	mov.u32 	%r79, %r82;
	bra.uni 	$L__BB1_31;
$L__BB1_18:
	setp.lt.s32 	%p27, %r47, 1;
	@%p27 bra 	$L__BB1_30;
	and.b32  	%r8, %r47, 7;
	setp.lt.u32 	%p28, %r47, 8;
	mov.b32 	%r84, 0;
	@%p28 bra 	$L__BB1_22;
	and.b32  	%r84, %r47, 2147483640;
	neg.s32 	%r70, %r84;
	shl.b64 	%rd52, %rd3, 2;
	add.s64 	%rd53, %rd52, %rd1;
	add.s64 	%rd66, %rd53, 16;
$L__BB1_21:
	.pragma "nounroll";
	mov.b32 	%r65, 2143289344;
	st.global.u32 	[%rd66+-16], %r65;
	st.global.u32 	[%rd66+-12], %r65;
	st.global.u32 	[%rd66+-8], %r65;
	st.global.u32 	[%rd66+-4], %r65;
	st.global.u32 	[%rd66], %r65;
	st.global.u32 	[%rd66+4], %r65;
	st.global.u32 	[%rd66+8], %r65;
	st.global.u32 	[%rd66+12], %r65;
	add.s32 	%r70, %r70, 8;
	add.s64 	%rd66, %rd66, 32;
	setp.eq.s32 	%p29, %r70, 0;
	@%p29 bra 	$L__BB1_22;
	bra.uni 	$L__BB1_21;
$L__BB1_22:
	setp.eq.s32 	%p30, %r8, 0;
	@%p30 bra 	$L__BB1_30;
	and.b32  	%r42, %r47, 3;
	setp.lt.u32 	%p31, %r8, 4;
	@%p31 bra 	$L__BB1_25;
	cvt.u64.u32 	%rd54, %r84;
	add.s64 	%rd55, %rd3, %rd54;
	shl.b64 	%rd56, %rd55, 2;
	add.s64 	%rd57, %rd1, %rd56;
	mov.b32 	%r66, 2143289344;
	st.global.u32 	[%rd57], %r66;
	st.global.u32 	[%rd57+4], %r66;
	st.global.u32 	[%rd57+8], %r66;
	st.global.u32 	[%rd57+12], %r66;
	add.s32 	%r84, %r84, 4;
$L__BB1_25:
	setp.eq.s32 	%p32, %r42, 0;
	@%p32 bra 	$L__BB1_30;
	setp.eq.s32 	%p33, %r42, 1;
	@%p33 bra 	$L__BB1_28;
	cvt.u64.u32 	%rd58, %r84;
	add.s64 	%rd59, %rd3, %rd58;
	shl.b64 	%rd60, %rd59, 2;
	add.s64 	%rd61, %rd1, %rd60;
	mov.b32 	%r67, 2143289344;
	st.global.u32 	[%rd61], %r67;
	st.global.u32 	[%rd61+4], %r67;
	add.s32 	%r84, %r84, 2;
$L__BB1_28:
	and.b32  	%r68, %r47, 1;
	setp.eq.b32 	%p34, %r68, 1;
	not.pred 	%p35, %p34;
	@%p35 bra 	$L__BB1_30;
	cvt.u64.u32 	%rd62, %r84;
	add.s64 	%rd63, %rd3, %rd62;
	shl.b64 	%rd64, %rd63, 2;
	add.s64 	%rd65, %rd1, %rd64;
	mov.b32 	%r69, 2143289344;
	st.global.u32 	[%rd65], %r69;
$L__BB1_30:
	ret;
$L__BB1_31:
	.pragma "nounroll";
	mul.wide.s32 	%rd35, %r79, 4;
	add.s64 	%rd36, %rd9, %rd35;
	ld.global.nc.f32 	%f45, [%rd36+-12];
	sub.f32 	%f46, %f45, %f328;
	abs.f32 	%f47, %f46;
	add.f32 	%f48, %f327, %f47;
	sub.f32 	%f49, %f48, %f327;
	sub.f32 	%f50, %f48, %f49;
	sub.f32 	%f51, %f327, %f50;
	sub.f32 	%f52, %f47, %f49;
	add.f32 	%f53, %f52, %f51;
	add.f32 	%f54, %f326, %f53;
	add.f32 	%f55, %f48, %f54;
	sub.f32 	%f56, %f55, %f48;
	sub.f32 	%f57, %f55, %f56;
	sub.f32 	%f58, %f48, %f57;
	sub.f32 	%f59, %f54, %f56;
	add.f32 	%f60, %f59, %f58;
	ld.global.nc.f32 	%f61, [%rd36+-8];
	sub.f32 	%f62, %f61, %f45;
	abs.f32 	%f63, %f62;
	add.f32 	%f64, %f55, %f63;
	sub.f32 	%f65, %f64, %f55;
	sub.f32 	%f66, %f64, %f65;
	sub.f32 	%f67, %f55, %f66;
	sub.f32 	%f68, %f63, %f65;
	add.f32 	%f69, %f68, %f67;
	add.f32 	%f70, %f60, %f69;
	add.f32 	%f71, %f64, %f70;
	sub.f32 	%f72, %f71, %f64;
	sub.f32 	%f73, %f71, %f72;
	sub.f32 	%f74, %f64, %f73;
	sub.f32 	%f75, %f70, %f72;
	add.f32 	%f76, %f75, %f74;
	ld.global.nc.f32 	%f77, [%rd36+-4];
	sub.f32 	%f78, %f77, %f61;
	abs.f32 	%f79, %f78;
	add.f32 	%f80, %f71, %f79;
	sub.f32 	%f81, %f80, %f71;
	sub.f32 	%f82, %f80, %f81;
	sub.f32 	%f83, %f71, %f82;
	sub.f32 	%f84, %f79, %f81;
	add.f32 	%f85, %f84, %f83;
	add.f32 	%f86, %f76, %f85;
	add.f32 	%f87, %f80, %f86;
	sub.f32 	%f88, %f87, %f80;
	sub.f32 	%f89, %f87, %f88;
	sub.f32 	%f90, %f80, %f89;
	sub.f32 	%f91, %f86, %f88;
	add.f32 	%f92, %f91, %f90;
	ld.global.nc.f32 	%f93, [%rd36];
	sub.f32 	%f94, %f93, %f77;
	abs.f32 	%f95, %f94;
	add.f32 	%f96, %f87, %f95;
	sub.f32 	%f97, %f96, %f87;
	sub.f32 	%f98, %f96, %f97;
	sub.f32 	%f99, %f87, %f98;
	sub.f32 	%f100, %f95, %f97;
	add.f32 	%f101, %f100, %f99;
	add.f32 	%f102, %f92, %f101;
	add.f32 	%f103, %f96, %f102;
	sub.f32 	%f104, %f103, %f96;
	sub.f32 	%f105, %f103, %f104;
	sub.f32 	%f106, %f96, %f105;
	sub.f32 	%f107, %f102, %f104;
	add.f32 	%f108, %f107, %f106;
	ld.global.nc.f32 	%f109, [%rd36+4];
	sub.f32 	%f110, %f109, %f93;
	abs.f32 	%f111, %f110;
	add.f32 	%f112, %f103, %f111;
	sub.f32 	%f113, %f112, %f103;
	sub.f32 	%f114, %f112, %f113;
	sub.f32 	%f115, %f103, %f114;
	sub.f32 	%f116, %f111, %f113;
	add.f32 	%f117, %f116, %f115;
	add.f32 	%f118, %f108, %f117;
	add.f32 	%f119, %f112, %f118;
	sub.f32 	%f120, %f119, %f112;
	sub.f32 	%f121, %f119, %f120;
	sub.f32 	%f122, %f112, %f121;
	sub.f32 	%f123, %f118, %f120;
	add.f32 	%f124, %f123, %f122;
	ld.global.nc.f32 	%f125, [%rd36+8];
	sub.f32 	%f126, %f125, %f109;
	abs.f32 	%f127, %f126;
	add.f32 	%f128, %f119, %f127;
	sub.f32 	%f129, %f128, %f119;
	sub.f32 	%f130, %f128, %f129;
	sub.f32 	%f131, %f119, %f130;
	sub.f32 	%f132, %f127, %f129;
	add.f32 	%f133, %f132, %f131;
	add.f32 	%f134, %f124, %f133;
	add.f32 	%f135, %f128, %f134;
	sub.f32 	%f136, %f135, %f128;
	sub.f32 	%f137, %f135, %f136;
	sub.f32 	%f138, %f128, %f137;
	sub.f32 	%f139, %f134, %f136;
	add.f32 	%f140, %f139, %f138;
	ld.global.nc.f32 	%f141, [%rd36+12];
	sub.f32 	%f142, %f141, %f125;
	abs.f32 	%f143, %f142;
	add.f32 	%f144, %f135, %f143;
	sub.f32 	%f145, %f144, %f135;
	sub.f32 	%f146, %f144, %f145;
	sub.f32 	%f147, %f135, %f146;
	sub.f32 	%f148, %f143, %f145;
	add.f32 	%f149, %f148, %f147;
	add.f32 	%f150, %f140, %f149;
	add.f32 	%f151, %f144, %f150;
	sub.f32 	%f152, %f151, %f144;
	sub.f32 	%f153, %f151, %f152;
	sub.f32 	%f154, %f144, %f153;
	sub.f32 	%f155, %f150, %f152;
	add.f32 	%f156, %f155, %f154;
	add.s32 	%r79, %r79, 8;
	ld.global.nc.f32 	%f328, [%rd36+16];
	sub.f32 	%f157, %f328, %f141;
	abs.f32 	%f158, %f157;
	add.f32 	%f159, %f151, %f158;
	sub.f32 	%f160, %f159, %f151;
	sub.f32 	%f161, %f159, %f160;
	sub.f32 	%f162, %f151, %f161;
	sub.f32 	%f163, %f158, %f160;
	add.f32 	%f164, %f163, %f162;
	add.f32 	%f165, %f156, %f164;
	add.f32 	%f327, %f159, %f165;
	sub.f32 	%f166, %f327, %f159;
	sub.f32 	%f167, %f327, %f166;
	sub.f32 	%f168, %f159, %f167;
	sub.f32 	%f169, %f165, %f166;
	add.f32 	%f326, %f169, %f168;
	add.s32 	%r78, %r78, 8;
	setp.eq.s32 	%p17, %r78, 0;
	@%p17 bra 	$L__BB1_32;
	bra.uni 	$L__BB1_31;
$L__BB1_32:
	setp.eq.s32 	%p18, %r20, 0;
	@%p18 bra 	$L__BB1_40;
	and.b32  	%r25, %r19, 3;
	setp.lt.u32 	%p19, %r20, 4;
	@%p19 bra 	$L__BB1_35;
	mul.wide.s32 	%rd37, %r79, 4;
	add.s64 	%rd38, %rd2, %rd37;
	ld.global.nc.f32 	%f171, [%rd38+4];
	ld.global.nc.f32 	%f172, [%rd38];
	sub.f32 	%f173, %f171, %f172;
	abs.f32 	%f174, %f173;
	add.f32 	%f175, %f327, %f174;
	sub.f32 	%f176, %f175, %f327;
	sub.f32 	%f177, %f175, %f176;
	sub.f32 	%f178, %f327, %f177;
	sub.f32 	%f179, %f174, %f176;
	add.f32 	%f180, %f179, %f178;
	add.f32 	%f181, %f326, %f180;
	add.f32 	%f182, %f175, %f181;
	sub.f32 	%f183, %f182, %f175;
	sub.f32 	%f184, %f182, %f183;
	sub.f32 	%f185, %f175, %f184;
	sub.f32 	%f186, %f181, %f183;
	add.f32 	%f187, %f186, %f185;
	ld.global.nc.f32 	%f188, [%rd38+8];
	sub.f32 	%f189, %f188, %f171;
	abs.f32 	%f190, %f189;
	add.f32 	%f191, %f182, %f190;
	sub.f32 	%f192, %f191, %f182;
	sub.f32 	%f193, %f191, %f192;
	sub.f32 	%f194, %f182, %f193;
	sub.f32 	%f195, %f190, %f192;
	add.f32 	%f196, %f195, %f194;
	add.f32 	%f197, %f187, %f196;
	add.f32 	%f198, %f191, %f197;
	sub.f32 	%f199, %f198, %f191;
	sub.f32 	%f200, %f198, %f199;
	sub.f32 	%f201, %f191, %f200;
	sub.f32 	%f202, %f197, %f199;
	add.f32 	%f203, %f202, %f201;
	ld.global.nc.f32 	%f204, [%rd38+12];
	sub.f32 	%f205, %f204, %f188;
	abs.f32 	%f206, %f205;
	add.f32 	%f207, %f198, %f206;
	sub.f32 	%f208, %f207, %f198;
	sub.f32 	%f209, %f207, %f208;
	sub.f32 	%f210, %f198, %f209;
	sub.f32 	%f211, %f206, %f208;
	add.f32 	%f212, %f211, %f210;
	add.f32 	%f213, %f203, %f212;
	add.f32 	%f214, %f207, %f213;
	sub.f32 	%f215, %f214, %f207;
	sub.f32 	%f216, %f214, %f215;
	sub.f32 	%f217, %f207, %f216;
	sub.f32 	%f218, %f213, %f215;
	add.f32 	%f219, %f218, %f217;
	add.s32 	%r79, %r79, 4;
	ld.global.nc.f32 	%f220, [%rd38+16];
	sub.f32 	%f221, %f220, %f204;
	abs.f32 	%f222, %f221;
	add.f32 	%f223, %f214, %f222;
	sub.f32 	%f224, %f223, %f214;
	sub.f32 	%f225, %f223, %f224;
	sub.f32 	%f226, %f214, %f225;
	sub.f32 	%f227, %f222, %f224;
	add.f32 	%f228, %f227, %f226;
	add.f32 	%f229, %f219, %f228;
	add.f32 	%f327, %f223, %f229;
	sub.f32 	%f230, %f327, %f223;
	sub.f32 	%f231, %f327, %f230;
	sub.f32 	%f232, %f223, %f231;
	sub.f32 	%f233, %f229, %f230;
	add.f32 	%f326, %f233, %f232;
$L__BB1_35:
	setp.eq.s32 	%p20, %r25, 0;
	@%p20 bra 	$L__BB1_40;
	setp.eq.s32 	%p21, %r25, 1;
	@%p21 bra 	$L__BB1_38;
	mul.wide.s32 	%rd39, %r79, 4;
	add.s64 	%rd40, %rd2, %rd39;
	ld.global.nc.f32 	%f235, [%rd40+4];
	ld.global.nc.f32 	%f236, [%rd40];
	sub.f32 	%f237, %f235, %f236;
	abs.f32 	%f238, %f237;
	add.f32 	%f239, %f327, %f238;
	sub.f32 	%f240, %f239, %f327;
	sub.f32 	%f241, %f239, %f240;
	sub.f32 	%f242, %f327, %f241;
	sub.f32 	%f243, %f238, %f240;
	add.f32 	%f244, %f243, %f242;
	add.f32 	%f245, %f326, %f244;
	add.f32 	%f246, %f239, %f245;
	sub.f32 	%f247, %f246, %f239;
	sub.f32 	%f248, %f246, %f247;
	sub.f32 	%f249, %f239, %f248;
	sub.f32 	%f250, %f245, %f247;
	add.f32 	%f251, %f250, %f249;
	add.s32 	%r79, %r79, 2;
	ld.global.nc.f32 	%f252, [%rd40+8];
	sub.f32 	%f253, %f252, %f235;
	abs.f32 	%f254, %f253;
	add.f32 	%f255, %f246, %f254;
	sub.f32 	%f256, %f255, %f246;
	sub.f32 	%f257, %f255, %f256;
	sub.f32 	%f258, %f246, %f257;
	sub.f32 	%f259, %f254, %f256;
	add.f32 	%f260, %f259, %f258;
	add.f32 	%f261, %f251, %f260;
	add.f32 	%f327, %f255, %f261;
	sub.f32 	%f262, %f327, %f255;
	sub.f32 	%f263, %f327, %f262;
	sub.f32 	%f264, %f255, %f263;
	sub.f32 	%f265, %f261, %f262;
	add.f32 	%f326, %f265, %f264;
$L__BB1_38:
	and.b32  	%r62, %r19, 1;
	setp.eq.b32 	%p22, %r62, 1;
	not.pred 	%p23, %p22;
	@%p23 bra 	$L__BB1_40;
	mul.wide.s32 	%rd41, %r79, 4;
	add.s64 	%rd42, %rd2, %rd41;
	ld.global.nc.f32 	%f266, [%rd42+4];
	ld.global.nc.f32 	%f267, [%rd42];
	sub.f32 	%f268, %f266, %f267;
	abs.f32 	%f269, %f268;
	add.f32 	%f270, %f327, %f269;
	sub.f32 	%f271, %f270, %f327;
	sub.f32 	%f272, %f270, %f271;
	sub.f32 	%f273, %f327, %f272;
	sub.f32 	%f274, %f269, %f271;
	add.f32 	%f275, %f274, %f273;
	add.f32 	%f276, %f326, %f275;
	add.f32 	%f327, %f270, %f276;
	sub.f32 	%f277, %f327, %f270;
	sub.f32 	%f278, %f327, %f277;
	sub.f32 	%f279, %f270, %f278;
	sub.f32 	%f280, %f276, %f277;
	add.f32 	%f326, %f280, %f279;
$L__BB1_40:
	mul.wide.s32 	%rd43, %r4, 4;
	add.s64 	%rd44, %rd2, %rd43;
	ld.global.nc.f32 	%f332, [%rd44];
	ld.global.nc.f32 	%f331, [%rd8];
	sub.s32 	%r81, %r47, %r80;
	add.s64 	%rd12, %rd2, 4;
$L__BB1_41:
	add.s32 	%r63, %r80, -1;
	cvt.s64.s32 	%rd13, %r63;
	add.f32 	%f34, %f326, %f327;
	setp.leu.f32 	%p24, %f34, 0f00000000;
	mov.f32 	%f335, 0f00000000;
	@%p24 bra 	$L__BB1_43;
	sub.f32 	%f282, %f332, %f331;
	abs.f32 	%f283, %f282;
	div.rn.f32 	%f284, %f283, %f34;
	setp.gt.f32 	%p25, %f284, 0f3F800000;
	selp.f32 	%f335, 0f3F800000, %f284, %p25;
$L__BB1_43:
	add.s64 	%rd45, %rd3, %rd13;
	shl.b64 	%rd46, %rd45, 2;
	add.s64 	%rd47, %rd1, %rd46;
	st.global.f32 	[%rd47], %f335;
	setp.eq.s32 	%p26, %r81, 0;
	@%p26 bra 	$L__BB1_30;
	shl.b64 	%rd48, %rd13, 2;
	add.s64 	%rd49, %rd2, %rd48;
	ld.global.nc.f32 	%f37, [%rd49+4];
	sub.f32 	%f285, %f37, %f332;
	abs.f32 	%f286, %f285;
	add.s32 	%r38, %r82, 1;
	mul.wide.s32 	%rd50, %r82, 4;
	add.s64 	%rd51, %rd12, %rd50;
	ld.global.nc.f32 	%f38, [%rd51];
	sub.f32 	%f287, %f38, %f331;
	abs.f32 	%f288, %f287;
	add.f32 	%f289, %f327, %f286;
	sub.f32 	%f290, %f289, %f327;
	sub.f32 	%f291, %f289, %f290;
	sub.f32 	%f292, %f327, %f291;
	sub.f32 	%f293, %f286, %f290;
	add.f32 	%f294, %f293, %f292;
	add.f32 	%f295, %f326, %f294;
	add.f32 	%f296, %f289, %f295;
	sub.f32 	%f297, %f296, %f289;
	sub.f32 	%f298, %f296, %f297;
	sub.f32 	%f299, %f289, %f298;
	sub.f32 	%f300, %f295, %f297;
	add.f32 	%f301, %f300, %f299;
	neg.f32 	%f302, %f288;
	sub.f32 	%f303, %f296, %f288;
	sub.f32 	%f304, %f303, %f296;
	sub.f32 	%f305, %f303, %f304;
	sub.f32 	%f306, %f296, %f305;
	sub.f32 	%f307, %f302, %f304;
	add.f32 	%f308, %f307, %f306;
	add.f32 	%f309, %f301, %f308;
	add.f32 	%f327, %f303, %f309;
	sub.f32 	%f310, %f327, %f303;
	sub.f32 	%f311, %f327, %f310;
	sub.f32 	%f312, %f303, %f311;
	sub.f32 	%f313, %f309, %f310;
	add.f32 	%f326, %f313, %f312;
	add.s32 	%r81, %r81, -1;
	add.s32 	%r80, %r80, 1;
	mov.f32 	%f331, %f38;
	mov.f32 	%f332, %f37;
	mov.u32 	%r82, %r38;
	bra.uni 	$L__BB1_41;

}
	// .globl	er_many_series_one_param_time_major_f32
.visible .entry er_many_series_one_param_time_major_f32(
	.param .u64 .ptr .align 1 er_many_series_one_param_time_major_f32_param_0,
	.param .u32 er_many_series_one_param_time_major_f32_param_1,
	.param .u32 er_many_series_one_param_time_major_f32_param_2,
	.param .u32 er_many_series_one_param_time_major_f32_param_3,
	.param .u64 .ptr .align 1 er_many_series_one_param_time_major_f32_param_4,
	.param .u64 .ptr .align 1 er_many_series_one_param_time_major_f32_param_5
)
{
	.reg .pred 	%p<43>;
	.reg .b32 	%r<140>;
	.reg .b32 	%f<192>;
	.reg .b64 	%rd<102>;

	ld.param.u64 	%rd6, [er_many_series_one_param_time_major_f32_param_0];
	ld.param.u32 	%r73, [er_many_series_one_param_time_major_f32_param_1];
	ld.param.u32 	%r74, [er_many_series_one_param_time_major_f32_param_2];
	ld.param.u32 	%r75, [er_many_series_one_param_time_major_f32_param_3];
	ld.param.u64 	%rd5, [er_many_series_one_param_time_major_f32_param_4];
	ld.param.u64 	%rd7, [er_many_series_one_param_time_major_f32_param_5];
	cvta.to.global.u64 	%rd1, %rd7;
	cvta.to.global.u64 	%rd2, %rd6;
	mov.u32 	%r76, %ctaid.x;
	mov.u32 	%r77, %ntid.x;
	mov.u32 	%r78, %tid.x;
	mad.lo.s32 	%r1, %r76, %r77, %r78;
	setp.ge.s32 	%p1, %r1, %r73;
	@%p1 bra 	$L__BB2_42;
	setp.gt.s32 	%p2, %r75, 0;
	setp.le.s32 	%p3, %r75, %r74;
	and.pred  	%p4, %p2, %p3;
	@%p4 bra 	$L__BB2_14;
	setp.lt.s32 	%p34, %r74, 1;
	@%p34 bra 	$L__BB2_42;
	and.b32  	%r2, %r74, 7;
	setp.lt.u32 	%p35, %r74, 8;
	mov.b32 	%r135, 0;
	@%p35 bra 	$L__BB2_6;
	and.b32  	%r135, %r74, 2147483640;
	neg.s32 	%r117, %r135;
	shl.b32 	%r5, %r73, 3;
	mul.wide.s32 	%rd82, %r73, 4;
	mov.u32 	%r116, %r1;
$L__BB2_5:
	.pragma "nounroll";
	mul.wide.s32 	%rd80, %r116, 4;
	add.s64 	%rd81, %rd1, %rd80;
	mov.b32 	%r108, 2143289344;
	st.global.u32 	[%rd81], %r108;
	add.s64 	%rd83, %rd81, %rd82;
	st.global.u32 	[%rd83], %r108;
	add.s64 	%rd84, %rd83, %rd82;
	st.global.u32 	[%rd84], %r108;
	add.s64 	%rd85, %rd84, %rd82;
	st.global.u32 	[%rd85], %r108;
	add.s64 	%rd86, %rd85, %rd82;
	st.global.u32 	[%rd86], %r108;
	add.s64 	%rd87, %rd86, %rd82;
	st.global.u32 	[%rd87], %r108;
	add.s64 	%rd88, %rd87, %rd82;
	st.global.u32 	[%rd88], %r108;
	add.s64 	%rd89, %rd88, %rd82;
	st.global.u32 	[%rd89], %r108;
	add.s32 	%r117, %r117, 8;
	add.s32 	%r116, %r116, %r5;
	setp.eq.s32 	%p36, %r117, 0;
	@%p36 bra 	$L__BB2_6;
	bra.uni 	$L__BB2_5;
$L__BB2_6:
	setp.eq.s32 	%p37, %r2, 0;
	@%p37 bra 	$L__BB2_42;
	and.b32  	%r62, %r74, 3;
	setp.lt.u32 	%p38, %r2, 4;
	@%p38 bra 	$L__BB2_9;
	mad.lo.s32 	%r109, %r135, %r73, %r1;
	mul.wide.s32 	%rd90, %r109, 4;
	add.s64 	%rd91, %rd1, %rd90;
	mov.b32 	%r110, 2143289344;
	st.global.u32 	[%rd91], %r110;
	mul.wide.s32 	%rd92, %r73, 4;
	add.s64 	%rd93, %rd91, %rd92;
	st.global.u32 	[%rd93], %r110;
	add.s64 	%rd94, %rd93, %rd92;
	st.global.u32 	[%rd94], %r110;
	add.s64 	%rd95, %rd94, %rd92;
	st.global.u32 	[%rd95], %r110;
	add.s32 	%r135, %r135, 4;
$L__BB2_9:
	setp.eq.s32 	%p39, %r62, 0;
	@%p39 bra 	$L__BB2_42;
	setp.eq.s32 	%p40, %r62, 1;
	@%p40 bra 	$L__BB2_12;
	mad.lo.s32 	%r111, %r135, %r73, %r1;
	mul.wide.s32 	%rd96, %r111, 4;
	add.s64 	%rd97, %rd1, %rd96;
	mov.b32 	%r112, 2143289344;
	st.global.u32 	[%rd97], %r112;
	mul.wide.s32 	%rd98, %r73, 4;
	add.s64 	%rd99, %rd97, %rd98;
	st.global.u32 	[%rd99], %r112;
	add.s32 	%r135, %r135, 2;
$L__BB2_12:
	and.b32  	%r113, %r74, 1;
	setp.eq.b32 	%p41, %r113, 1;
	not.pred 	%p42, %p41;
	@%p42 bra 	$L__BB2_42;
	mad.lo.s32 	%r114, %r135, %r73, %r1;
	mul.wide.s32 	%rd100, %r114, 4;
	add.s64 	%rd101, %rd1, %rd100;
	mov.b32 	%r115, 2143289344;
	st.global.u32 	[%rd101], %r115;
	bra.uni 	$L__BB2_42;
$L__BB2_14:
	cvta.to.global.u64 	%rd8, %rd5;
	mul.wide.s32 	%rd9, %r1, 4;
	add.s64 	%rd10, %rd8, %rd9;
	ld.global.nc.u32 	%r10, [%rd10];
	add.s32 	%r11, %r10, %r75;
	add.s32 	%r12, %r11, -1;
	setp.lt.s32 	%p5, %r74, %r11;
	@%p5 bra 	$L__BB2_30;
	setp.lt.s32 	%p6, %r11, 2;
	@%p6 bra 	$L__BB2_27;
	add.s32 	%r80, %r11, -2;
	and.b32  	%r13, %r12, 7;
	setp.lt.u32 	%p7, %r80, 7;
	mov.b32 	%r120, 0;
	@%p7 bra 	$L__BB2_19;
	and.b32  	%r120, %r12, -8;
	neg.s32 	%r124, %r120;
	shl.b32 	%r16, %r73, 3;
	mul.wide.s32 	%rd13, %r73, 4;
	mov.u32 	%r123, %r1;
$L__BB2_18:
	.pragma "nounroll";
	mul.wide.s32 	%rd11, %r123, 4;
	add.s64 	%rd12, %rd1, %rd11;
	mov.b32 	%r81, 2143289344;
	st.global.u32 	[%rd12], %r81;
	add.s64 	%rd14, %rd12, %rd13;
	st.global.u32 	[%rd14], %r81;
	add.s64 	%rd15, %rd14, %rd13;
	st.global.u32 	[%rd15], %r81;
	add.s64 	%rd16, %rd15, %rd13;
	st.global.u32 	[%rd16], %r81;
	add.s64 	%rd17, %rd16, %rd13;
	st.global.u32 	[%rd17], %r81;
	add.s64 	%rd18, %rd17, %rd13;
	st.global.u32 	[%rd18], %r81;
	add.s64 	%rd19, %rd18, %rd13;
	st.global.u32 	[%rd19], %r81;
	add.s64 	%rd20, %rd19, %rd13;
	st.global.u32 	[%rd20], %r81;
	add.s32 	%r124, %r124, 8;
	add.s32 	%r123, %r123, %r16;
	setp.eq.s32 	%p8, %r124, 0;
	@%p8 bra 	$L__BB2_19;
	bra.uni 	$L__BB2_18;
$L__BB2_19:
	setp.eq.s32 	%p9, %r13, 0;
	@%p9 bra 	$L__BB2_27;
	and.b32  	%r26, %r12, 3;
	setp.lt.u32 	%p10, %r13, 4;
	@%p10 bra 	$L__BB2_22;
	mad.lo.s32 	%r82, %r120, %r73, %r1;
	mul.wide.s32 	%rd21, %r82, 4;
	add.s64 	%rd22, %rd1, %rd21;
	mov.b32 	%r83, 2143289344;
	st.global.u32 	[%rd22], %r83;
	mul.wide.s32 	%rd23, %r73, 4;
	add.s64 	%rd24, %rd22, %rd23;
	st.global.u32 	[%rd24], %r83;
	add.s64 	%rd25, %rd24, %rd23;
	st.global.u32 	[%rd25], %r83;
	add.s64 	%rd26, %rd25, %rd23;
	st.global.u32 	[%rd26], %r83;
	add.s32 	%r120, %r120, 4;
$L__BB2_22:
	setp.eq.s32 	%p11, %r26, 0;
	@%p11 bra 	$L__BB2_27;
	setp.eq.s32 	%p12, %r26, 1;
	@%p12 bra 	$L__BB2_25;
	mad.lo.s32 	%r84, %r120, %r73, %r1;
	mul.wide.s32 	%rd27, %r84, 4;
	add.s64 	%rd28, %rd1, %rd27;
	mov.b32 	%r85, 2143289344;
	st.global.u32 	[%rd28], %r85;
	mul.wide.s32 	%rd29, %r73, 4;
	add.s64 	%rd30, %rd28, %rd29;
	st.global.u32 	[%rd30], %r85;
	add.s32 	%r120, %r120, 2;
$L__BB2_25:
	and.b32  	%r86, %r12, 1;
	setp.eq.b32 	%p13, %r86, 1;
	not.pred 	%p14, %p13;
	@%p14 bra 	$L__BB2_27;
	mad.lo.s32 	%r87, %r120, %r73, %r1;
	mul.wide.s32 	%rd31, %r87, 4;
	add.s64 	%rd32, %rd1, %rd31;
	mov.b32 	%r88, 2143289344;
	st.global.u32 	[%rd32], %r88;
$L__BB2_27:
	setp.ge.s32 	%p15, %r10, %r12;
	mov.f32 	%f185, 0f00000000;
	mov.f32 	%f186, %f185;
	@%p15 bra 	$L__BB2_49;
	add.s32 	%r31, %r75, -1;
	add.s32 	%r89, %r75, -2;
	and.b32  	%r32, %r31, 3;
	setp.lt.u32 	%p16, %r89, 3;
	mov.f32 	%f186, 0f00000000;
	mov.u32 	%r130, %r10;
	mov.f32 	%f185, %f186;
	@%p16 bra 	$L__BB2_44;
	mul.lo.s32 	%r90, %r10, %r73;
	add.s32 	%r129, %r1, %r90;
	shl.b32 	%r34, %r73, 2;
	add.s32 	%r91, %r90, %r73;
	add.s32 	%r128, %r1, %r91;
	and.b32  	%r92, %r31, -4;
	neg.s32 	%r127, %r92;
	mov.f32 	%f186, 0f00000000;
	mul.wide.s32 	%rd37, %r73, 4;
	mov.u32 	%r130, %r10;
	bra.uni 	$L__BB2_43;
$L__BB2_30:
	setp.lt.s32 	%p25, %r74, 1;
	@%p25 bra 	$L__BB2_42;
	and.b32  	%r17, %r74, 7;
	setp.lt.u32 	%p26, %r74, 8;
	mov.b32 	%r138, 0;
	@%p26 bra 	$L__BB2_34;
	and.b32  	%r138, %r74, 2147483640;
	neg.s32 	%r119, %r138;
	shl.b32 	%r20, %r73, 3;
	mul.wide.s32 	%rd60, %r73, 4;
	mov.u32 	%r118, %r1;
$L__BB2_33:
	.pragma "nounroll";
	mul.wide.s32 	%rd58, %r118, 4;
	add.s64 	%rd59, %rd1, %rd58;
	mov.b32 	%r99, 2143289344;
	st.global.u32 	[%rd59], %r99;
	add.s64 	%rd61, %rd59, %rd60;
	st.global.u32 	[%rd61], %r99;
	add.s64 	%rd62, %rd61, %rd60;
	st.global.u32 	[%rd62], %r99;
	add.s64 	%rd63, %rd62, %rd60;
	st.global.u32 	[%rd63], %r99;
	add.s64 	%rd64, %rd63, %rd60;
	st.global.u32 	[%rd64], %r99;
	add.s64 	%rd65, %rd64, %rd60;
	st.global.u32 	[%rd65], %r99;
	add.s64 	%rd66, %rd65, %rd60;
	st.global.u32 	[%rd66], %r99;
	add.s64 	%rd67, %rd66, %rd60;
	st.global.u32 	[%rd67], %r99;
	add.s32 	%r119, %r119, 8;
	add.s32 	%r118, %r118, %r20;
	setp.eq.s32 	%p27, %r119, 0;
	@%p27 bra 	$L__BB2_34;
	bra.uni 	$L__BB2_33;
$L__BB2_34:
	setp.eq.s32 	%p28, %r17, 0;
	@%p28 bra 	$L__BB2_42;
	and.b32  	%r68, %r74, 3;
	setp.lt.u32 	%p29, %r17, 4;
	@%p29 bra 	$L__BB2_37;
	mad.lo.s32 	%r100, %r138, %r73, %r1;
	mul.wide.s32 	%rd68, %r100, 4;
	add.s64 	%rd69, %rd1, %rd68;
	mov.b32 	%r101, 2143289344;
	st.global.u32 	[%rd69], %r101;
	mul.wide.s32 	%rd70, %r73, 4;
	add.s64 	%rd71, %rd69, %rd70;
	st.global.u32 	[%rd71], %r101;
	add.s64 	%rd72, %rd71, %rd70;
	st.global.u32 	[%rd72], %r101;
	add.s64 	%rd73, %rd72, %rd70;
	st.global.u32 	[%rd73], %r101;
	add.s32 	%r138, %r138, 4;
$L__BB2_37:
	setp.eq.s32 	%p30, %r68, 0;
	@%p30 bra 	$L__BB2_42;
	setp.eq.s32 	%p31, %r68, 1;
	@%p31 bra 	$L__BB2_40;
	mad.lo.s32 	%r102, %r138, %r73, %r1;
	mul.wide.s32 	%rd74, %r102, 4;
	add.s64 	%rd75, %rd1, %rd74;
	mov.b32 	%r103, 2143289344;
	st.global.u32 	[%rd75], %r103;
	mul.wide.s32 	%rd76, %r73, 4;
	add.s64 	%rd77, %rd75, %rd76;
	st.global.u32 	[%rd77], %r103;
	add.s32 	%r138, %r138, 2;
$L__BB2_40:
	and.b32  	%r104, %r74, 1;
	setp.eq.b32 	%p32, %r104, 1;
	not.pred 	%p33, %p32;
	@%p33 bra 	$L__BB2_42;
	mad.lo.s32 	%r105, %r138, %r73, %r1;
	mul.wide.s32 	%rd78, %r105, 4;
	add.s64 	%rd79, %rd1, %rd78;
	mov.b32 	%r106, 2143289344;
	st.global.u32 	[%rd79], %r106;
$L__BB2_42:
	ret;
$L__BB2_43:
	.pragma "nounroll";
	mul.wide.s32 	%rd33, %r128, 4;
	add.s64 	%rd34, %rd2, %rd33;
	ld.global.nc.f32 	%f32, [%rd34];
	mul.wide.s32 	%rd35, %r129, 4;
	add.s64 	%rd36, %rd2, %rd35;
	ld.global.nc.f32 	%f33, [%rd36];
	sub.f32 	%f34, %f32, %f33;
	abs.f32 	%f35, %f34;
	add.f32 	%f36, %f186, %f35;
	sub.f32 	%f37, %f36, %f186;
	sub.f32 	%f38, %f36, %f37;
	sub.f32 	%f39, %f186, %f38;
	sub.f32 	%f40, %f35, %f37;
	add.f32 	%f41, %f40, %f39;
	add.f32 	%f42, %f185, %f41;
	add.f32 	%f43, %f36, %f42;
	sub.f32 	%f44, %f43, %f36;
	sub.f32 	%f45, %f43, %f44;
	sub.f32 	%f46, %f36, %f45;
	sub.f32 	%f47, %f42, %f44;
	add.f32 	%f48, %f47, %f46;
	add.s64 	%rd38, %rd34, %rd37;
	ld.global.nc.f32 	%f49, [%rd38];
	sub.f32 	%f50, %f49, %f32;
	abs.f32 	%f51, %f50;
	add.f32 	%f52, %f43, %f51;
	sub.f32 	%f53, %f52, %f43;
	sub.f32 	%f54, %f52, %f53;
	sub.f32 	%f55, %f43, %f54;
	sub.f32 	%f56, %f51, %f53;
	add.f32 	%f57, %f56, %f55;
	add.f32 	%f58, %f48, %f57;
	add.f32 	%f59, %f52, %f58;
	sub.f32 	%f60, %f59, %f52;
	sub.f32 	%f61, %f59, %f60;
	sub.f32 	%f62, %f52, %f61;
	sub.f32 	%f63, %f58, %f60;
	add.f32 	%f64, %f63, %f62;
	add.s64 	%rd39, %rd38, %rd37;
	ld.global.nc.f32 	%f65, [%rd39];
	sub.f32 	%f66, %f65, %f49;
	abs.f32 	%f67, %f66;
	add.f32 	%f68, %f59, %f67;
	sub.f32 	%f69, %f68, %f59;
	sub.f32 	%f70, %f68, %f69;
	sub.f32 	%f71, %f59, %f70;
	sub.f32 	%f72, %f67, %f69;
	add.f32 	%f73, %f72, %f71;
	add.f32 	%f74, %f64, %f73;
	add.f32 	%f75, %f68, %f74;
	sub.f32 	%f76, %f75, %f68;
	sub.f32 	%f77, %f75, %f76;
	sub.f32 	%f78, %f68, %f77;
	sub.f32 	%f79, %f74, %f76;
	add.f32 	%f80, %f79, %f78;
	add.s32 	%r130, %r130, 4;
	add.s64 	%rd40, %rd39, %rd37;
	ld.global.nc.f32 	%f81, [%rd40];
	sub.f32 	%f82, %f81, %f65;
	abs.f32 	%f83, %f82;
	add.f32 	%f84, %f75, %f83;
	sub.f32 	%f85, %f84, %f75;
	sub.f32 	%f86, %f84, %f85;
	sub.f32 	%f87, %f75, %f86;
	sub.f32 	%f88, %f83, %f85;
	add.f32 	%f89, %f88, %f87;
	add.f32 	%f90, %f80, %f89;
	add.f32 	%f186, %f84, %f90;
	sub.f32 	%f91, %f186, %f84;
	sub.f32 	%f92, %f186, %f91;
	sub.f32 	%f93, %f84, %f92;
	sub.f32 	%f94, %f90, %f91;
	add.f32 	%f185, %f94, %f93;
	add.s32 	%r129, %r129, %r34;
	add.s32 	%r128, %r128, %r34;
	add.s32 	%r127, %r127, 4;
	setp.eq.s32 	%p17, %r127, 0;
	@%p17 bra 	$L__BB2_44;
	bra.uni 	$L__BB2_43;
$L__BB2_44:
	setp.eq.s32 	%p18, %r32, 0;
	@%p18 bra 	$L__BB2_49;
	setp.eq.s32 	%p19, %r32, 1;
	@%p19 bra 	$L__BB2_47;
	mad.lo.s32 	%r93, %r130, %r73, %r1;
	add.s32 	%r94, %r93, %r73;
	mul.wide.s32 	%rd41, %r94, 4;
	add.s64 	%rd42, %rd2, %rd41;
	ld.global.nc.f32 	%f96, [%rd42];
	mul.wide.s32 	%rd43, %r93, 4;
	add.s64 	%rd44, %rd2, %rd43;
	ld.global.nc.f32 	%f97, [%rd44];
	sub.f32 	%f98, %f96, %f97;
	abs.f32 	%f99, %f98;
	add.f32 	%f100, %f186, %f99;
	sub.f32 	%f101, %f100, %f186;
	sub.f32 	%f102, %f100, %f101;
	sub.f32 	%f103, %f186, %f102;
	sub.f32 	%f104, %f99, %f101;
	add.f32 	%f105, %f104, %f103;
	add.f32 	%f106, %f185, %f105;
	add.f32 	%f107, %f100, %f106;
	sub.f32 	%f108, %f107, %f100;
	sub.f32 	%f109, %f107, %f108;
	sub.f32 	%f110, %f100, %f109;
	sub.f32 	%f111, %f106, %f108;
	add.f32 	%f112, %f111, %f110;
	add.s32 	%r130, %r130, 2;
	mul.wide.s32 	%rd45, %r73, 4;
	add.s64 	%rd46, %rd42, %rd45;
	ld.global.nc.f32 	%f113, [%rd46];
	sub.f32 	%f114, %f113, %f96;
	abs.f32 	%f115, %f114;
	add.f32 	%f116, %f107, %f115;
	sub.f32 	%f117, %f116, %f107;
	sub.f32 	%f118, %f116, %f117;
	sub.f32 	%f119, %f107, %f118;
	sub.f32 	%f120, %f115, %f117;
	add.f32 	%f121, %f120, %f119;
	add.f32 	%f122, %f112, %f121;
	add.f32 	%f186, %f116, %f122;
	sub.f32 	%f123, %f186, %f116;
	sub.f32 	%f124, %f186, %f123;
	sub.f32 	%f125, %f116, %f124;
	sub.f32 	%f126, %f122, %f123;
	add.f32 	%f185, %f126, %f125;
$L__BB2_47:
	and.b32  	%r95, %r31, 1;
	setp.eq.b32 	%p20, %r95, 1;
	not.pred 	%p21, %p20;
	@%p21 bra 	$L__BB2_49;
	mad.lo.s32 	%r96, %r130, %r73, %r1;
	add.s32 	%r97, %r96, %r73;
	mul.wide.s32 	%rd47, %r97, 4;
	add.s64 	%rd48, %rd2, %rd47;
	ld.global.nc.f32 	%f127, [%rd48];
	mul.wide.s32 	%rd49, %r96, 4;
	add.s64 	%rd50, %rd2, %rd49;
	ld.global.nc.f32 	%f128, [%rd50];
	sub.f32 	%f129, %f127, %f128;
	abs.f32 	%f130, %f129;
	add.f32 	%f131, %f186, %f130;
	sub.f32 	%f132, %f131, %f186;
	sub.f32 	%f133, %f131, %f132;
	sub.f32 	%f134, %f186, %f133;
	sub.f32 	%f135, %f130, %f132;
	add.f32 	%f136, %f135, %f134;
	add.f32 	%f137, %f185, %f136;
	add.f32 	%f186, %f131, %f137;
	sub.f32 	%f138, %f186, %f131;
	sub.f32 	%f139, %f186, %f138;
	sub.f32 	%f140, %f131, %f139;
	sub.f32 	%f141, %f137, %f138;
	add.f32 	%f185, %f141, %f140;
$L__BB2_49:
	sub.s32 	%r133, %r74, %r11;
	mad.lo.s32 	%r132, %r73, %r12, %r1;
	mad.lo.s32 	%r131, %r10, %r73, %r1;
	mul.wide.s32 	%rd55, %r73, 4;
$L__BB2_50:
	mul.wide.s32 	%rd51, %r132, 4;
	add.s64 	%rd3, %rd2, %rd51;
	ld.global.nc.f32 	%f21, [%rd3];
	mul.wide.s32 	%rd52, %r131, 4;
	add.s64 	%rd4, %rd2, %rd52;
	ld.global.nc.f32 	%f22, [%rd4];
	add.f32 	%f23, %f185, %f186;
	setp.leu.f32 	%p22, %f23, 0f00000000;
	mov.f32 	%f191, 0f00000000;
	@%p22 bra 	$L__BB2_52;
	sub.f32 	%f143, %f21, %f22;
	abs.f32 	%f144, %f143;
	div.rn.f32 	%f145, %f144, %f23;
	setp.gt.f32 	%p23, %f145, 0f3F800000;
	selp.f32 	%f191, 0f3F800000, %f145, %p23;
$L__BB2_52:
	add.s64 	%rd54, %rd1, %rd51;
	st.global.f32 	[%rd54], %f191;
	setp.eq.s32 	%p24, %r133, 0;
	@%p24 bra 	$L__BB2_42;
	add.s64 	%rd56, %rd3, %rd55;
	ld.global.nc.f32 	%f146, [%rd56];
	sub.f32 	%f147, %f146, %f21;
	abs.f32 	%f148, %f147;
	add.s64 	%rd57, %rd4, %rd55;
	ld.global.nc.f32 	%f149, [%rd57];
	sub.f32 	%f150, %f149, %f22;
	abs.f32 	%f151, %f150;
	add.f32 	%f152, %f186, %f148;
	sub.f32 	%f153, %f152, %f186;
	sub.f32 	%f154, %f152, %f153;
	sub.f32 	%f155, %f186, %f154;
	sub.f32 	%f156, %f148, %f153;
	add.f32 	%f157, %f156, %f155;
	add.f32 	%f158, %f185, %f157;
	add.f32 	%f159, %f152, %f158;
	sub.f32 	%f160, %f159, %f152;
	sub.f32 	%f161, %f159, %f160;
	sub.f32 	%f162, %f152, %f161;
	sub.f32 	%f163, %f158, %f160;
	add.f32 	%f164, %f163, %f162;
	neg.f32 	%f165, %f151;
	sub.f32 	%f166, %f159, %f151;
	sub.f32 	%f167, %f166, %f159;
	sub.f32 	%f168, %f166, %f167;
	sub.f32 	%f169, %f159, %f168;
	sub.f32 	%f170, %f165, %f167;
	add.f32 	%f171, %f170, %f169;
	add.f32 	%f172, %f164, %f171;
	add.f32 	%f186, %f166, %f172;
	sub.f32 	%f173, %f186, %f166;
	sub.f32 	%f174, %f186, %f173;
	sub.f32 	%f175, %f166, %f174;
	sub.f32 	%f176, %f172, %f173;
	add.f32 	%f185, %f176, %f175;
	add.s32 	%r133, %r133, -1;
	add.s32 	%r132, %r132, %r73;
	add.s32 	%r131, %r131, %r73;
	bra.uni 	$L__BB2_50;

}


// ===== COMPILED SASS (sm_100) =====

	.target	sm_100

	.elftype	@"ET_EXEC"


//--------------------- .note.nv.tkinfo           --------------------------
	.section	.note.nv.tkinfo,"",@"SHT_NOTE"
	.sectionflags	@"SHF_NOTE_NV_TKINFO"
	.tkinfo
        /*0018*/ 	.word	0x00000002
        /*0030*/ 	.string	""
        /*0030*/ 	.string	"ptxas"
        /*0030*/ 	.string	"Cuda compilation tools, release 13.0, V13.0.88"
        /*0030*/ 	.string	"Build cuda_13.0.r13.0/compiler.36424714_0"
        /*0030*/ 	.string	"-arch sm_100 -m 64 "



//--------------------- .note.nv.cuinfo           --------------------------
	.section	.note.nv.cuinfo,"",@"SHT_NOTE"
	.sectionflags	@"SHF_NOTE_NV_CUINFO"
        /*0018*/ 	.short	0x0002
        /*001a*/ 	.short	0x0064
        /*001c*/ 	.short	0x0082
	.zero		2


//--------------------- .nv.info                  --------------------------
	.section	.nv.info,"",@"SHT_CUDA_INFO"
	.align	4


	//----- nvinfo : EIATTR_REGCOUNT
	.align		4
        /*0000*/ 	.byte	0x04, 0x2f
        /*0002*/ 	.short	(.L_1 - .L_0)
	.align		4
.L_0:
        /*0004*/ 	.word	index@(er_batch_prefix_f32)
        /*0008*/ 	.word	0x00000018


	//----- nvinfo : EIATTR_FRAME_SIZE
	.align		4
.L_1:
        /*000c*/ 	.byte	0x04, 0x11
        /*000e*/ 	.short	(.L_3 - .L_2)
	.align		4
.L_2:
        /*0010*/ 	.word	index@($__internal_2_$__cuda_sm3x_div_rn_noftz_f32_slowpath)
        /*0014*/ 	.word	0x00000000


	//----- nvinfo : EIATTR_FRAME_SIZE
	.align		4
.L_3:
        /*0018*/ 	.byte	0x04, 0x11
        /*001a*/ 	.short	(.L_5 - .L_4)
	.align		4
.L_4:
        /*001c*/ 	.word	index@(er_batch_prefix_f32)
        /*0020*/ 	.word	0x00000000


	//----- nvinfo : EIATTR_REGCOUNT
	.align		4
.L_5:
        /*0024*/ 	.byte	0x04, 0x2f
        /*0026*/ 	.short	(.L_7 - .L_6)
	.align		4
.L_6:
        /*0028*/ 	.word	index@(er_batch_f32)
        /*002c*/ 	.word	0x00000020


	//----- nvinfo : EIATTR_FRAME_SIZE
	.align		4
.L_7:
        /*0030*/ 	.byte	0x04, 0x11
        /*0032*/ 	.short	(.L_9 - .L_8)
	.align		4
.L_8:
        /*0034*/ 	.word	index@($__internal_1_$__cuda_sm3x_div_rn_noftz_f32_slowpath)
        /*0038*/ 	.word	0x00000000


	//----- nvinfo : EIATTR_FRAME_SIZE
	.align		4
.L_9:
        /*003c*/ 	.byte	0x04, 0x11
        /*003e*/ 	.short	(.L_11 - .L_10)
	.align		4
.L_10:
        /*0040*/ 	.word	index@(er_batch_f32)
        /*0044*/ 	.word	0x00000000


	//----- nvinfo : EIATTR_REGCOUNT
	.align		4
.L_11:
        /*0048*/ 	.byte	0x04, 0x2f
        /*004a*/ 	.short	(.L_13 - .L_12)
	.align		4
.L_12:
        /*004c*/ 	.word	index@(er_many_series_one_param_time_major_f32)
        /*0050*/ 	.word	0x00000020


	//----- nvinfo : EIATTR_FRAME_SIZE
	.align		4
.L_13:
        /*0054*/ 	.byte	0x04, 0x11
        /*0056*/ 	.short	(.L_15 - .L_14)
	.align		4
.L_14:
        /*0058*/ 	.word	index@($__internal_0_$__cuda_sm3x_div_rn_noftz_f32_slowpath)
        /*005c*/ 	.word	0x00000000


	//----- nvinfo : EIATTR_FRAME_SIZE
	.align		4
.L_15:
        /*0060*/ 	.byte	0x04, 0x11
        /*0062*/ 	.short	(.L_17 - .L_16)
	.align		4
.L_16:
        /*0064*/ 	.word	index@(er_many_series_one_param_time_major_f32)
        /*0068*/ 	.word	0x00000000


	//----- nvinfo : EIATTR_MIN_STACK_SIZE
	.align		4
.L_17:
        /*006c*/ 	.byte	0x04, 0x12
        /*006e*/ 	.short	(.L_19 - .L_18)
	.align		4
.L_18:
        /*0070*/ 	.word	index@(er_many_series_one_param_time_major_f32)
        /*0074*/ 	.word	0x00000000


	//----- nvinfo : EIATTR_MIN_STACK_SIZE
	.align		4
.L_19:
        /*0078*/ 	.byte	0x04, 0x12
        /*007a*/ 	.short	(.L_21 - .L_20)
	.align		4
.L_20:
        /*007c*/ 	.word	index@(er_batch_f32)
        /*0080*/ 	.word	0x00000000


	//----- nvinfo : EIATTR_MIN_STACK_SIZE
	.align		4
.L_21:
        /*0084*/ 	.byte	0x04, 0x12
        /*0086*/ 	.short	(.L_23 - .L_22)
	.align		4
.L_22:
        /*0088*/ 	.word	index@(er_batch_prefix_f32)
        /*008c*/ 	.word	0x00000000
.L_23:


//--------------------- .nv.compat                --------------------------
	.section	.nv.compat,"",@"SHT_CUDA_COMPAT_INFO"
	.align	4
        /*0000*/ 	.byte	0x02, 0x09, 0x00, 0x00, 0x02, 0x02, 0x01, 0x00, 0x02, 0x05, 0x05, 0x00, 0x03, 0x07, 0x01, 0x01
        /*0010*/ 	.byte	0x02, 0x03, 0x00, 0x00, 0x02, 0x06, 0x01, 0x00, 0x04, 0x0b, 0x08, 0x00, 0x01, 0x00, 0x00, 0x00
        /*0020*/ 	.byte	0x00, 0x00, 0x00, 0x00


//--------------------- .nv.info.er_many_series_one_param_time_major_f32 --------------------------
	.section	.nv.info.er_many_series_one_param_time_major_f32,"",@"SHT_CUDA_INFO"
	.sectionflags	@""
	.align	4


	//----- nvinfo : EIATTR_CUDA_API_VERSION
	.align		4
        /*0000*/ 	.byte	0x04, 0x37
        /*0002*/ 	.short	(.L_25 - .L_24)
.L_24:
        /*0004*/ 	.word	0x00000082


	//----- nvinfo : EIATTR_KPARAM_INFO
	.align		4
.L_25:
        /*0008*/ 	.byte	0x04, 0x17
        /*000a*/ 	.short	(.L_27 - .L_26)
.L_26:
        /*000c*/ 	.word	0x00000000
        /*0010*/ 	.short	0x0005
        /*0012*/ 	.short	0x0020
        /*0014*/ 	.byte	0x00, 0xf5, 0x21, 0x00


	//----- nvinfo : EIATTR_KPARAM_INFO
	.align		4
.L_27:
        /*0018*/ 	.byte	0x04, 0x17
        /*001a*/ 	.short	(.L_29 - .L_28)
.L_28:
        /*001c*/ 	.word	0x00000000
        /*0020*/ 	.short	0x0004
        /*0022*/ 	.short	0x0018
        /*0024*/ 	.byte	0x00, 0xf5, 0x21, 0x00


	//----- nvinfo : EIATTR_KPARAM_INFO
	.align		4
.L_29:
        /*0028*/ 	.byte	0x04, 0x17
        /*002a*/ 	.short	(.L_31 - .L_30)
.L_30:
        /*002c*/ 	.word	0x00000000
        /*0030*/ 	.short	0x0003
        /*0032*/ 	.short	0x0010
        /*0034*/ 	.byte	0x00, 0xf0, 0x11, 0x00


	//----- nvinfo : EIATTR_KPARAM_INFO
	.align		4
.L_31:
        /*0038*/ 	.byte	0x04, 0x17
        /*003a*/ 	.short	(.L_33 - .L_32)
.L_32:
        /*003c*/ 	.word	0x00000000
        /*0040*/ 	.short	0x0002
        /*0042*/ 	.short	0x000c
        /*0044*/ 	.byte	0x00, 0xf0, 0x11, 0x00


	//----- nvinfo : EIATTR_KPARAM_INFO
	.align		4
.L_33:
        /*0048*/ 	.byte	0x04, 0x17
        /*004a*/ 	.short	(.L_35 - .L_34)
.L_34:
        /*004c*/ 	.word	0x00000000
        /*0050*/ 	.short	0x0001
        /*0052*/ 	.short	0x0008
        /*0054*/ 	.byte	0x00, 0xf0, 0x11, 0x00


	//----- nvinfo : EIATTR_KPARAM_INFO
	.align		4
.L_35:
        /*0058*/ 	.byte	0x04, 0x17
        /*005a*/ 	.short	(.L_37 - .L_36)
.L_36:
        /*005c*/ 	.word	0x00000000
        /*0060*/ 	.short	0x0000
        /*0062*/ 	.short	0x0000
        /*0064*/ 	.byte	0x00, 0xf5, 0x21, 0x00


	//----- nvinfo : EIATTR_SPARSE_MMA_MASK
	.align		4
.L_37:
        /*0068*/ 	.byte	0x03, 0x50
        /*006a*/ 	.short	0x0000


	//----- nvinfo : EIATTR_MAXREG_COUNT
	.align		4
        /*006c*/ 	.byte	0x03, 0x1b
        /*006e*/ 	.short	0x00ff


	//----- nvinfo : EIATTR_MERCURY_ISA_VERSION
	.align		4
        /*0070*/ 	.byte	0x03, 0x5f
        /*0072*/ 	.short	0x0101


	//----- nvinfo : EIATTR_VRC_CTA_INIT_COUNT
	.align		4
        /*0074*/ 	.byte	0x02, 0x4a
	.zero		1
	.zero		1


	//----- nvinfo : EIATTR_EXIT_INSTR_OFFSETS
	.align		4
        /*0078*/ 	.byte	0x04, 0x1c
        /*007a*/ 	.short	(.L_39 - .L_38)


	//   ....[0]....
.L_38:
        /*007c*/ 	.word	0x00000070


	//   ....[1]....
        /*0080*/ 	.word	0x000000f0


	//   ....[2]....
        /*0084*/ 	.word	0x000002e0


	//   ....[3]....
        /*0088*/ 	.word	0x000003f0


	//   ....[4]....
        /*008c*/ 	.word	0x000004c0


	//   ....[5]....
        /*0090*/ 	.word	0x00000520


	//   ....[6]....
        /*0094*/ 	.word	0x00001660


	//   ....[7]....
        /*0098*/ 	.word	0x000018c0


	//   ....[8]....
        /*009c*/ 	.word	0x00001ab0


	//   ....[9]....
        /*00a0*/ 	.word	0x00001bc0


	//   ....[10]....
        /*00a4*/ 	.word	0x00001c90


	//   ....[11]....
        /*00a8*/ 	.word	0x00001cf0


	//----- nvinfo : EIATTR_CRS_STACK_SIZE
	.align		4
.L_39:
        /*00ac*/ 	.byte	0x04, 0x1e
        /*00ae*/ 	.short	(.L_41 - .L_40)
.L_40:
        /*00b0*/ 	.word	0x00000000


	//----- nvinfo : EIATTR_CBANK_PARAM_SIZE
	.align		4
.L_41:
        /*00b4*/ 	.byte	0x03, 0x19
        /*00b6*/ 	.short	0x0028


	//----- nvinfo : EIATTR_PARAM_CBANK
	.align		4
        /*00b8*/ 	.byte	0x04, 0x0a
        /*00ba*/ 	.short	(.L_43 - .L_42)
	.align		4
.L_42:
        /*00bc*/ 	.word	index@(.nv.constant0.er_many_series_one_param_time_major_f32)
        /*00c0*/ 	.short	0x0380
        /*00c2*/ 	.short	0x0028


	//----- nvinfo : EIATTR_SW_WAR
	.align		4
.L_43:
        /*00c4*/ 	.byte	0x04, 0x36
        /*00c6*/ 	.short	(.L_45 - .L_44)
.L_44:
        /*00c8*/ 	.word	0x00000008
.L_45:


//--------------------- .nv.info.er_batch_f32     --------------------------
	.section	.nv.info.er_batch_f32,"",@"SHT_CUDA_INFO"
	.sectionflags	@""
	.align	4


	//----- nvinfo : EIATTR_CUDA_API_VERSION
	.align		4
        /*0000*/ 	.byte	0x04, 0x37
        /*0002*/ 	.short	(.L_47 - .L_46)
.L_46:
        /*0004*/ 	.word	0x00000082


	//----- nvinfo : EIATTR_KPARAM_INFO
	.align		4
.L_47:
        /*0008*/ 	.byte	0x04, 0x17
        /*000a*/ 	.short	(.L_49 - .L_48)
.L_48:
        /*000c*/ 	.word	0x00000000
        /*0010*/ 	.short	0x0005
        /*0012*/ 	.short	0x0020
        /*0014*/ 	.byte	0x00, 0xf5, 0x21, 0x00


	//----- nvinfo : EIATTR_KPARAM_INFO
	.align		4
.L_49:
        /*0018*/ 	.byte	0x04, 0x17
        /*001a*/ 	.short	(.L_51 - .L_50)
.L_50:
        /*001c*/ 	.word	0x00000000
        /*0020*/ 	.short	0x0004
        /*0022*/ 	.short	0x0018
        /*0024*/ 	.byte	0x00, 0xf0, 0x11, 0x00


	//----- nvinfo : EIATTR_KPARAM_INFO
	.align		4
.L_51:
        /*0028*/ 	.byte	0x04, 0x17
        /*002a*/ 	.short	(.L_53 - .L_52)
.L_52:
        /*002c*/ 	.word	0x00000000
        /*0030*/ 	.short	0x0003
        /*0032*/ 	.short	0x0010
        /*0034*/ 	.byte	0x00, 0xf5, 0x21, 0x00


	//----- nvinfo : EIATTR_KPARAM_INFO
	.align		4
.L_53:
        /*0038*/ 	.byte	0x04, 0x17
        /*003a*/ 	.short	(.L_55 - .L_54)
.L_54:
        /*003c*/ 	.word	0x00000000
        /*0040*/ 	.short	0x0002
        /*0042*/ 	.short	0x000c
        /*0044*/ 	.byte	0x00, 0xf0, 0x11, 0x00


	//----- nvinfo : EIATTR_KPARAM_INFO
	.align		4
.L_55:
        /*0048*/ 	.byte	0x04, 0x17
        /*004a*/ 	.short	(.L_57 - .L_56)
.L_56:
        /*004c*/ 	.word	0x00000000
        /*0050*/ 	.short	0x0001
        /*0052*/ 	.short	0x0008
        /*0054*/ 	.byte	0x00, 0xf0, 0x11, 0x00


	//----- nvinfo : EIATTR_KPARAM_INFO
	.align		4
.L_57:
        /*0058*/ 	.byte	0x04, 0x17
        /*005a*/ 	.short	(.L_59 - .L_58)
.L_58:
        /*005c*/ 	.word	0x00000000
        /*0060*/ 	.short	0x0000
        /*0062*/ 	.short	0x0000
        /*0064*/ 	.byte	0x00, 0xf5, 0x21, 0x00


	//----- nvinfo : EIATTR_SPARSE_MMA_MASK
	.align		4
.L_59:
        /*0068*/ 	.byte	0x03, 0x50
        /*006a*/ 	.short	0x0000


	//----- nvinfo : EIATTR_MAXREG_COUNT
	.align		4
        /*006c*/ 	.byte	0x03, 0x1b
        /*006e*/ 	.short	0x00ff


	//----- nvinfo : EIATTR_MERCURY_ISA_VERSION
	.align		4
        /*0070*/ 	.byte	0x03, 0x5f
        /*0072*/ 	.short	0x0101


	//----- nvinfo : EIATTR_VRC_CTA_INIT_COUNT
	.align		4
        /*0074*/ 	.byte	0x02, 0x4a
	.zero		1
	.zero		1


	//----- nvinfo : EIATTR_EXIT_INSTR_OFFSETS
	.align		4
        /*0078*/ 	.byte	0x04, 0x1c
        /*007a*/ 	.short	(.L_61 - .L_60)


	//   ....[0]....
.L_60:
        /*007c*/ 	.word	0x00000070


	//   ....[1]....
        /*0080*/ 	.word	0x000000f0


	//   ....[2]....
        /*0084*/ 	.word	0x00001a10


	//   ....[3]....
        /*0088*/ 	.word	0x00001ca0


	//   ....[4]....
        /*008c*/ 	.word	0x00001e70


	//   ....[5]....
        /*0090*/ 	.word	0x00001f70


	//   ....[6]....
        /*0094*/ 	.word	0x00002050


	//   ....[7]....
        /*0098*/ 	.word	0x000020d0


	//----- nvinfo : EIATTR_CRS_STACK_SIZE
	.align		4
.L_61:
        /*009c*/ 	.byte	0x04, 0x1e
        /*009e*/ 	.short	(.L_63 - .L_62)
.L_62:
        /*00a0*/ 	.word	0x00000000


	//----- nvinfo : EIATTR_CBANK_PARAM_SIZE
	.align		4
.L_63:
        /*00a4*/ 	.byte	0x03, 0x19
        /*00a6*/ 	.short	0x0028


	//----- nvinfo : EIATTR_PARAM_CBANK
	.align		4
        /*00a8*/ 	.byte	0x04, 0x0a
        /*00aa*/ 	.short	(.L_65 - .L_64)
	.align		4
.L_64:
        /*00ac*/ 	.word	index@(.nv.constant0.er_batch_f32)
        /*00b0*/ 	.short	0x0380
        /*00b2*/ 	.short	0x0028


	//----- nvinfo : EIATTR_SW_WAR
	.align		4
.L_65:
        /*00b4*/ 	.byte	0x04, 0x36
        /*00b6*/ 	.short	(.L_67 - .L_66)
.L_66:
        /*00b8*/ 	.word	0x00000008
.L_67:


//--------------------- .nv.info.er_batch_prefix_f32 --------------------------
	.section	.nv.info.er_batch_prefix_f32,"",@"SHT_CUDA_INFO"
	.sectionflags	@""
	.align	4


	//----- nvinfo : EIATTR_CUDA_API_VERSION
	.align		4
        /*0000*/ 	.byte	0x04, 0x37
        /*0002*/ 	.short	(.L_69 - .L_68)
.L_68:
        /*0004*/ 	.word	0x00000082


	//----- nvinfo : EIATTR_KPARAM_INFO
	.align		4
.L_69:
        /*0008*/ 	.byte	0x04, 0x17
        /*000a*/ 	.short	(.L_71 - .L_70)
.L_70:
        /*000c*/ 	.word	0x00000000
        /*0010*/ 	.short	0x0006
        /*0012*/ 	.short	0x0028
        /*0014*/ 	.byte	0x00, 0xf5, 0x21, 0x00


	//----- nvinfo : EIATTR_KPARAM_INFO
	.align		4
.L_71:
        /*0018*/ 	.byte	0x04, 0x17
        /*001a*/ 	.short	(.L_73 - .L_72)
.L_72:
        /*001c*/ 	.word	0x00000000
        /*0020*/ 	.short	0x0005
        /*0022*/ 	.short	0x0020
        /*0024*/ 	.byte	0x00, 0xf0, 0x11, 0x00


	//----- nvinfo : EIATTR_KPARAM_INFO
	.align		4
.L_73:
        /*0028*/ 	.byte	0x04, 0x17
        /*002a*/ 	.short	(.L_75 - .L_74)
.L_74:
        /*002c*/ 	.word	0x00000000
        /*0030*/ 	.short	0x0004
        /*0032*/ 	.short	0x0018
        /*0034*/ 	.byte	0x00, 0xf5, 0x21, 0x00


	//----- nvinfo : EIATTR_KPARAM_INFO
	.align		4
.L_75:
        /*0038*/ 	.byte	0x04, 0x17
        /*003a*/ 	.short	(.L_77 - .L_76)
.L_76:
        /*003c*/ 	.word	0x00000000
        /*0040*/ 	.short	0x0003
        /*0042*/ 	.short	0x0014
        /*0044*/ 	.byte	0x00, 0xf0, 0x11, 0x00


	//----- nvinfo : EIATTR_KPARAM_INFO
	.align		4
.L_77:
        /*0048*/ 	.byte	0x04, 0x17
        /*004a*/ 	.short	(.L_79 - .L_78)
.L_78:
        /*004c*/ 	.word	0x00000000
        /*0050*/ 	.short	0x0002
        /*0052*/ 	.short	0x0010
        /*0054*/ 	.byte	0x00, 0xf0, 0x11, 0x00


	//----- nvinfo : EIATTR_KPARAM_INFO
	.align		4
.L_79:
        /*0058*/ 	.byte	0x04, 0x17
        /*005a*/ 	.short	(.L_81 - .L_80)
.L_80:
        /*005c*/ 	.word	0x00000000
        /*0060*/ 	.short	0x0001
        /*0062*/ 	.short	0x0008
        /*0064*/ 	.byte	0x00, 0xf5, 0x21, 0x00


	//----- nvinfo : EIATTR_KPARAM_INFO
	.align		4
.L_81:
        /*0068*/ 	.byte	0x04, 0x17
        /*006a*/ 	.short	(.L_83 - .L_82)
.L_82:
        /*006c*/ 	.word	0x00000000
        /*0070*/ 	.short	0x0000
        /*0072*/ 	.short	0x0000
        /*0074*/ 	.byte	0x00, 0xf5, 0x21, 0x00


	//----- nvinfo : EIATTR_SPARSE_MMA_MASK
	.align		4
.L_83:
        /*0078*/ 	.byte	0x03, 0x50
        /*007a*/ 	.short	0x0000


	//----- nvinfo : EIATTR_MAXREG_COUNT
	.align		4
        /*007c*/ 	.byte	0x03, 0x1b
        /*007e*/ 	.short	0x00ff


	//----- nvinfo : EIATTR_MERCURY_ISA_VERSION
	.align		4
        /*0080*/ 	.byte	0x03, 0x5f
        /*0082*/ 	.short	0x0101


	//----- nvinfo : EIATTR_VRC_CTA_INIT_COUNT
	.align		4
        /*0084*/ 	.byte	0x02, 0x4a
	.zero		1
	.zero		1


	//----- nvinfo : EIATTR_EXIT_INSTR_OFFSETS
	.align		4
        /*0088*/ 	.byte	0x04, 0x1c
        /*008a*/ 	.short	(.L_85 - .L_84)


	//   ....[0]....
.L_84:
        /*008c*/ 	.word	0x00000040


	//   ....[1]....
        /*0090*/ 	.word	0x000000a0


	//   ....[2]....
        /*0094*/ 	.word	0x00000110


	//   ....[3]....
        /*0098*/ 	.word	0x00000560


	//----- nvinfo : EIATTR_CRS_STACK_SIZE
	.align		4
.L_85:
        /*009c*/ 	.byte	0x04, 0x1e
        /*009e*/ 	.short	(.L_87 - .L_86)
.L_86:
        /*00a0*/ 	.word	0x00000000


	//----- nvinfo : EIATTR_CBANK_PARAM_SIZE
	.align		4
.L_87:
        /*00a4*/ 	.byte	0x03, 0x19
        /*00a6*/ 	.short	0x0030


	//----- nvinfo : EIATTR_PARAM_CBANK
	.align		4
        /*00a8*/ 	.byte	0x04, 0x0a
        /*00aa*/ 	.short	(.L_89 - .L_88)
	.align		4
.L_88:
        /*00ac*/ 	.word	index@(.nv.constant0.er_batch_prefix_f32)
        /*00b0*/ 	.short	0x0380
        /*00b2*/ 	.short	0x0030


	//----- nvinfo : EIATTR_SW_WAR
	.align		4
.L_89:
        /*00b4*/ 	.byte	0x04, 0x36
        /*00b6*/ 	.short	(.L_91 - .L_90)
.L_90:
        /*00b8*/ 	.word	0x00000008
.L_91:


//--------------------- .nv.callgraph             --------------------------
	.section	.nv.callgraph,"",@"SHT_CUDA_CALLGRAPH"
	.align	4
	.sectionentsize	8
	.align		4
        /*0000*/ 	.word	0x00000000
	.align		4
        /*0004*/ 	.word	0xffffffff
	.align		4
        /*0008*/ 	.word	0x00000000
	.align		4
        /*000c*/ 	.word	0xfffffffe
	.align		4
        /*0010*/ 	.word	0x00000000
	.align		4
        /*0014*/ 	.word	0xfffffffd
	.align		4
        /*0018*/ 	.word	0x00000000
	.align		4
        /*001c*/ 	.word	0xfffffffc


//--------------------- .text.er_many_series_one_param_time_major_f32 --------------------------
	.section	.text.er_many_series_one_param_time_major_f32,"ax",@progbits
	.align	128
        .global         er_many_series_one_param_time_major_f32
        .type           er_many_series_one_param_time_major_f32,@function
        .size           er_many_series_one_param_time_major_f32,(.L_x_96 - er_many_series_one_param_time_major_f32)
        .other          er_many_series_one_param_time_major_f32,@"STO_CUDA_ENTRY STV_DEFAULT"
er_many_series_one_param_time_major_f32:
.text.er_many_series_one_param_time_major_f32:
[----:B------:R-:W-:Y:S01]  /*0000*/  LDC R1, c[0x0][0x37c] ;  /* 0x0000df00ff017b82 */ /* 0x000fe20000000800 */
[----:B------:R-:W0:Y:S07]  /*0010*/  S2R R2, SR_TID.X ;  /* 0x0000000000027919 */ /* 0x000e2e0000002100 */
[----:B------:R-:W0:Y:S08]  /*0020*/  S2UR UR4, SR_CTAID.X ;  /* 0x00000000000479c3 */ /* 0x000e300000002500 */
[----:B------:R-:W0:Y:S08]  /*0030*/  LDC R3, c[0x0][0x360] ;  /* 0x0000d800ff037b82 */ /* 0x000e300000000800 */
[----:B------:R-:W1:Y:S01]  /*0040*/  LDC R0, c[0x0][0x388] ;  /* 0x0000e200ff007b82 */ /* 0x000e620000000800 */
[----:B0-----:R-:W-:-:S05]  /*0050*/  IMAD R3, R3, UR4, R2 ;  /* 0x0000000403037c24 */ /* 0x001fca000f8e0202 */
[----:B-1----:R-:W-:-:S13]  /*0060*/  ISETP.GE.AND P0, PT, R3, R0, PT ;  /* 0x000000000300720c */ /* 0x002fda0003f06270 */
[----:B------:R-:W-:Y:S05]  /*0070*/  @P0 EXIT ;  /* 0x000000000000094d */ /* 0x000fea0003800000 */
[----:B------:R-:W0:Y:S01]  /*0080*/  LDC R2, c[0x0][0x38c] ;  /* 0x0000e300ff027b82 */ /* 0x000e220000000800 */
[----:B------:R-:W1:Y:S01]  /*0090*/  LDCU UR7, c[0x0][0x390] ;  /* 0x00007200ff0777ac */ /* 0x000e620008000800 */
[----:B------:R-:W2:Y:S01]  /*00a0*/  LDCU.64 UR8, c[0x0][0x358] ;  /* 0x00006b00ff0877ac */ /* 0x000ea20008000a00 */
[----:B-1----:R-:W-:Y:S02]  /*00b0*/  ISETP.LT.AND P1, PT, RZ, UR7, PT ;  /* 0x00000007ff007c0c */ /* 0x002fe4000bf21270 */
[----:B0-----:R-:W-:-:S13]  /*00c0*/  ISETP.LT.AND P0, PT, R2, UR7, PT ;  /* 0x0000000702007c0c */ /* 0x001fda000bf01270 */
[----:B--2---:R-:W-:Y:S05]  /*00d0*/  @!P0 BRA P1, `(.L_x_0) ;  /* 0x0000000400148947 */ /* 0x004fea0000800000 */
[----:B------:R-:W-:-:S13]  /*00e0*/  ISETP.GE.AND P0, PT, R2, 0x1, PT ;  /* 0x000000010200780c */ /* 0x000fda0003f06270 */
[----:B------:R-:W-:Y:S05]  /*00f0*/  @!P0 EXIT ;  /* 0x000000000000894d */ /* 0x000fea0003800000 */
[C---:B------:R-:W-:Y:S01]  /*0100*/  ISETP.GE.U32.AND P0, PT, R2.reuse, 0x8, PT ;  /* 0x000000080200780c */ /* 0x040fe20003f06070 */
[----:B------:R-:W-:Y:S01]  /*0110*/  HFMA2 R4, -RZ, RZ, 0, 0 ;  /* 0x00000000ff047431 */ /* 0x000fe200000001ff */
[----:B------:R-:W-:-:S04]  /*0120*/  LOP3.LUT R24, R2, 0x7, RZ, 0xc0, !PT ;  /* 0x0000000702187812 */ /* 0x000fc800078ec0ff */
[----:B------:R-:W-:-:S07]  /*0130*/  ISETP.NE.AND P1, PT, R24, RZ, PT ;  /* 0x000000ff1800720c */ /* 0x000fce0003f25270 */
[----:B------:R-:W-:Y:S06]  /*0140*/  @!P0 BRA `(.L_x_1) ;  /* 0x0000000000648947 */ /* 0x000fec0003800000 */
[----:B------:R-:W0:Y:S01]  /*0150*/  LDC.64 R6, c[0x0][0x3a0] ;  /* 0x0000e800ff067b82 */ /* 0x000e220000000a00 */
[----:B------:R-:W-:Y:S02]  /*0160*/  LOP3.LUT R4, R2, 0x7ffffff8, RZ, 0xc0, !PT ;  /* 0x7ffffff802047812 */ /* 0x000fe400078ec0ff */
[----:B------:R-:W-:Y:S02]  /*0170*/  MOV R25, R3 ;  /* 0x0000000300197202 */ /* 0x000fe40000000f00 */
[----:B------:R-:W-:-:S07]  /*0180*/  IADD3 R5, PT, PT, -R4, RZ, RZ ;  /* 0x000000ff04057210 */ /* 0x000fce0007ffe1ff */
.L_x_2:
[----:B01----:R-:W-:Y:S01]  /*0190*/  IMAD.WIDE R16, R25, 0x4, R6 ;  /* 0x0000000419107825 */ /* 0x003fe200078e0206 */
[----:B------:R-:W-:Y:S02]  /*01a0*/  MOV R27, 0x7fc00000 ;  /* 0x7fc00000001b7802 */ /* 0x000fe40000000f00 */
[----:B------:R-:W-:Y:S02]  /*01b0*/  IADD3 R5, PT, PT, R5, 0x8, RZ ;  /* 0x0000000805057810 */ /* 0x000fe40007ffe0ff */
[C---:B------:R-:W-:Y:S01]  /*01c0*/  LEA R25, R0.reuse, R25, 0x3 ;  /* 0x0000001900197211 */ /* 0x040fe200078e18ff */
[----:B------:R-:W-:Y:S01]  /*01d0*/  IMAD.WIDE R20, R0, 0x4, R16 ;  /* 0x0000000400147825 */ /* 0x000fe200078e0210 */
[----:B------:R1:W-:Y:S01]  /*01e0*/  STG.E desc[UR8][R16.64], R27 ;  /* 0x0000001b10007986 */ /* 0x0003e2000c101908 */
[----:B------:R-:W-:-:S03]  /*01f0*/  ISETP.NE.AND P0, PT, R5, RZ, PT ;  /* 0x000000ff0500720c */ /* 0x000fc60003f05270 */
[----:B------:R1:W-:Y:S01]  /*0200*/  STG.E desc[UR8][R20.64], R27 ;  /* 0x0000001b14007986 */ /* 0x0003e2000c101908 */
[----:B------:R-:W-:-:S05]  /*0210*/  IMAD.WIDE R18, R0, 0x4, R20 ;  /* 0x0000000400127825 */ /* 0x000fca00078e0214 */
        /* <DEDUP_REMOVED lines=11> */
[----:B------:R-:W-:Y:S05]  /*02d0*/  @P0 BRA `(.L_x_2) ;  /* 0xfffffffc00ac0947 */ /* 0x000fea000383ffff */
.L_x_1:
[----:B------:R-:W-:Y:S05]  /*02e0*/  @!P1 EXIT ;  /* 0x000000000000994d */ /* 0x000fea0003800000 */
[----:B------:R-:W-:Y:S02]  /*02f0*/  ISETP.GE.U32.AND P0, PT, R24, 0x4, PT ;  /* 0x000000041800780c */ /* 0x000fe40003f06070 */
[----:B-1----:R-:W-:-:S04]  /*0300*/  LOP3.LUT R14, R2, 0x3, RZ, 0xc0, !PT ;  /* 0x00000003020e7812 */ /* 0x002fc800078ec0ff */
[----:B------:R-:W-:-:S07]  /*0310*/  ISETP.NE.AND P1, PT, R14, RZ, PT ;  /* 0x000000ff0e00720c */ /* 0x000fce0003f25270 */
[----:B------:R-:W-:Y:S06]  /*0320*/  @!P0 BRA `(.L_x_3) ;  /* 0x0000000000308947 */ /* 0x000fec0003800000 */
[----:B------:R-:W0:Y:S01]  /*0330*/  LDC.64 R6, c[0x0][0x3a0] ;  /* 0x0000e800ff067b82 */ /* 0x000e220000000a00 */
[C---:B------:R-:W-:Y:S01]  /*0340*/  IMAD R5, R4.reuse, R0, R3 ;  /* 0x0000000004057224 */ /* 0x040fe200078e0203 */
[----:B------:R-:W-:-:S03]  /*0350*/  IADD3 R4, PT, PT, R4, 0x4, RZ ;  /* 0x0000000404047810 */ /* 0x000fc60007ffe0ff */
[----:B0-----:R-:W-:Y:S01]  /*0360*/  IMAD.WIDE R6, R5, 0x4, R6 ;  /* 0x0000000405067825 */ /* 0x001fe200078e0206 */
[----:B------:R-:W-:-:S03]  /*0370*/  MOV R5, 0x7fc00000 ;  /* 0x7fc0000000057802 */ /* 0x000fc60000000f00 */
[C---:B------:R-:W-:Y:S02]  /*0380*/  IMAD.WIDE R8, R0.reuse, 0x4, R6 ;  /* 0x0000000400087825 */ /* 0x040fe400078e0206 */
[----:B------:R0:W-:Y:S04]  /*0390*/  STG.E desc[UR8][R6.64], R5 ;  /* 0x0000000506007986 */ /* 0x0001e8000c101908 */
[----:B------:R0:W-:Y:S01]  /*03a0*/  STG.E desc[UR8][R8.64], R5 ;  /* 0x0000000508007986 */ /* 0x0001e2000c101908 */
[----:B------:R-:W-:-:S05]  /*03b0*/  IMAD.WIDE R10, R0, 0x4, R8 ;  /* 0x00000004000a7825 */ /* 0x000fca00078e0208 */
[----:B------:R0:W-:Y:S01]  /*03c0*/  STG.E desc[UR8][R10.64], R5 ;  /* 0x000000050a007986 */ /* 0x0001e2000c101908 */
[----:B------:R-:W-:-:S05]  /*03d0*/  IMAD.WIDE R12, R0, 0x4, R10 ;  /* 0x00000004000c7825 */ /* 0x000fca00078e020a */
[----:B------:R0:W-:Y:S02]  /*03e0*/  STG.E desc[UR8][R12.64], R5 ;  /* 0x000000050c007986 */ /* 0x0001e4000c101908 */
.L_x_3:
[----:B------:R-:W-:Y:S05]  /*03f0*/  @!P1 EXIT ;  /* 0x000000000000994d */ /* 0x000fea0003800000 */
[----:B------:R-:W-:Y:S02]  /*0400*/  ISETP.NE.AND P0, PT, R14, 0x1, PT ;  /* 0x000000010e00780c */ /* 0x000fe40003f05270 */
[----:B------:R-:W-:-:S04]  /*0410*/  LOP3.LUT R2, R2, 0x1, RZ, 0xc0, !PT ;  /* 0x0000000102027812 */ /* 0x000fc800078ec0ff */
[----:B------:R-:W-:-:S07]  /*0420*/  ISETP.NE.U32.AND P1, PT, R2, 0x1, PT ;  /* 0x000000010200780c */ /* 0x000fce0003f25070 */
[----:B------:R-:W-:Y:S06]  /*0430*/  @!P0 BRA `(.L_x_4) ;  /* 0x0000000000208947 */ /* 0x000fec0003800000 */
[----:B0-----:R-:W0:Y:S01]  /*0440*/  LDC.64 R6, c[0x0][0x3a0] ;  /* 0x0000e800ff067b82 */ /* 0x001e220000000a00 */
[C---:B------:R-:W-:Y:S01]  /*0450*/  IMAD R5, R4.reuse, R0, R3 ;  /* 0x0000000004057224 */ /* 0x040fe200078e0203 */
[----:B------:R-:W-:-:S03]  /*0460*/  IADD3 R4, PT, PT, R4, 0x2, RZ ;  /* 0x0000000204047810 */ /* 0x000fc60007ffe0ff */
[----:B0-----:R-:W-:Y:S01]  /*0470*/  IMAD.WIDE R6, R5, 0x4, R6 ;  /* 0x0000000405067825 */ /* 0x001fe200078e0206 */
[----:B------:R-:W-:-:S03]  /*0480*/  MOV R5, 0x7fc00000 ;  /* 0x7fc0000000057802 */ /* 0x000fc60000000f00 */
[----:B------:R-:W-:Y:S02]  /*0490*/  IMAD.WIDE R8, R0, 0x4, R6 ;  /* 0x0000000400087825 */ /* 0x000fe400078e0206 */
[----:B------:R1:W-:Y:S04]  /*04a0*/  STG.E desc[UR8][R6.64], R5 ;  /* 0x0000000506007986 */ /* 0x0003e8000c101908 */
[----:B------:R1:W-:Y:S02]  /*04b0*/  STG.E desc[UR8][R8.64], R5 ;  /* 0x0000000508007986 */ /* 0x0003e4000c101908 */
.L_x_4:
[----:B------:R-:W-:Y:S05]  /*04c0*/  @P1 EXIT ;  /* 0x000000000000194d */ /* 0x000fea0003800000 */
[----:B01----:R-:W0:Y:S01]  /*04d0*/  LDC.64 R6, c[0x0][0x3a0] ;  /* 0x0000e800ff067b82 */ /* 0x003e220000000a00 */
[----:B------:R-:W-:Y:S01]  /*04e0*/  IMAD R3, R4, R0, R3 ;  /* 0x0000000004037224 */ /* 0x000fe200078e0203 */
[----:B------:R-:W-:-:S03]  /*04f0*/  MOV R5, 0x7fc00000 ;  /* 0x7fc0000000057802 */ /* 0x000fc60000000f00 */
[----:B0-----:R-:W-:-:S05]  /*0500*/  IMAD.WIDE R2, R3, 0x4, R6 ;  /* 0x0000000403027825 */ /* 0x001fca00078e0206 */
[----:B------:R-:W-:Y:S01]  /*0510*/  STG.E desc[UR8][R2.64], R5 ;  /* 0x0000000502007986 */ /* 0x000fe2000c101908 */
[----:B------:R-:W-:Y:S05]  /*0520*/  EXIT ;  /* 0x000000000000794d */ /* 0x000fea0003800000 */
.L_x_0:
[----:B------:R-:W0:Y:S02]  /*0530*/  LDC.64 R4, c[0x0][0x398] ;  /* 0x0000e600ff047b82 */ /* 0x000e240000000a00 */
[----:B0-----:R-:W-:-:S05]  /*0540*/  IMAD.WIDE R4, R3, 0x4, R4 ;  /* 0x0000000403047825 */ /* 0x001fca00078e0204 */
[----:B------:R-:W2:Y:S02]  /*0550*/  LDG.E.CONSTANT R9, desc[UR8][R4.64] ;  /* 0x0000000804097981 */ /* 0x000ea4000c1e9900 */
[----:B--2---:R-:W-:-:S04]  /*0560*/  IADD3 R11, PT, PT, R9, UR7, RZ ;  /* 0x00000007090b7c10 */ /* 0x004fc8000fffe0ff */
[----:B------:R-:W-:-:S13]  /*0570*/  ISETP.GT.AND P0, PT, R11, R2, PT ;  /* 0x000000020b00720c */ /* 0x000fda0003f04270 */
[----:B------:R-:W-:Y:S05]  /*0580*/  @P0 BRA `(.L_x_5) ;  /* 0x0000001000c80947 */ /* 0x000fea0003800000 */
[C---:B------:R-:W-:Y:S01]  /*0590*/  ISETP.GE.AND P0, PT, R11.reuse, 0x2, PT ;  /* 0x000000020b00780c */ /* 0x040fe20003f06270 */
[----:B------:R-:W-:Y:S01]  /*05a0*/  BSSY.RECONVERGENT B0, `(.L_x_6) ;  /* 0x0000048000007945 */ /* 0x000fe20003800200 */
[----:B------:R-:W-:-:S11]  /*05b0*/  IADD3 R8, PT, PT, R11, -0x1, RZ ;  /* 0xffffffff0b087810 */ /* 0x000fd60007ffe0ff */
[----:B------:R-:W-:Y:S05]  /*05c0*/  @!P0 BRA `(.L_x_7) ;  /* 0x0000000400148947 */ /* 0x000fea0003800000 */
[----:B------:R-:W-:Y:S01]  /*05d0*/  IADD3 R4, PT, PT, R11, -0x2, RZ ;  /* 0xfffffffe0b047810 */ /* 0x000fe20007ffe0ff */
[----:B------:R-:W-:Y:S01]  /*05e0*/  BSSY.RECONVERGENT B1, `(.L_x_8) ;  /* 0x000001f000017945 */ /* 0x000fe20003800200 */
[----:B------:R-:W-:Y:S01]  /*05f0*/  LOP3.LUT R28, R8, 0x7, RZ, 0xc0, !PT ;  /* 0x00000007081c7812 */ /* 0x000fe200078ec0ff */
[----:B------:R-:W-:Y:S01]  /*0600*/  HFMA2 R10, -RZ, RZ, 0, 0 ;  /* 0x00000000ff0a7431 */ /* 0x000fe200000001ff */
[----:B------:R-:W-:Y:S02]  /*0610*/  ISETP.GE.U32.AND P0, PT, R4, 0x7, PT ;  /* 0x000000070400780c */ /* 0x000fe40003f06070 */
[----:B------:R-:W-:-:S11]  /*0620*/  ISETP.NE.AND P1, PT, R28, RZ, PT ;  /* 0x000000ff1c00720c */ /* 0x000fd60003f25270 */
[----:B------:R-:W-:Y:S05]  /*0630*/  @!P0 BRA `(.L_x_9) ;  /* 0x0000000000648947 */ /* 0x000fea0003800000 */
[----:B------:R-:W0:Y:S01]  /*0640*/  LDC.64 R4, c[0x0][0x3a0] ;  /* 0x0000e800ff047b82 */ /* 0x000e220000000a00 */
[----:B------:R-:W-:Y:S02]  /*0650*/  LOP3.LUT R10, R8, 0xfffffff8, RZ, 0xc0, !PT ;  /* 0xfffffff8080a7812 */ /* 0x000fe400078ec0ff */
[----:B------:R-:W-:Y:S02]  /*0660*/  MOV R27, R3 ;  /* 0x00000003001b7202 */ /* 0x000fe40000000f00 */
[----:B------:R-:W-:-:S07]  /*0670*/  IADD3 R26, PT, PT, -R10, RZ, RZ ;  /* 0x000000ff0a1a7210 */ /* 0x000fce0007ffe1ff */
.L_x_10:
        /* <DEDUP_REMOVED lines=21> */
.L_x_9:
[----:B------:R-:W-:Y:S05]  /*07d0*/  BSYNC.RECONVERGENT B1 ;  /* 0x0000000000017941 */ /* 0x000fea0003800200 */
.L_x_8:
[----:B------:R-:W-:Y:S05]  /*07e0*/  @!P1 BRA `(.L_x_7) ;  /* 0x00000000008c9947 */ /* 0x000fea0003800000 */
[----:B------:R-:W-:Y:S01]  /*07f0*/  ISETP.GE.U32.AND P0, PT, R28, 0x4, PT ;  /* 0x000000041c00780c */ /* 0x000fe20003f06070 */
[----:B------:R-:W-:Y:S01]  /*0800*/  BSSY.RECONVERGENT B1, `(.L_x_11) ;  /* 0x0000010000017945 */ /* 0x000fe20003800200 */
[----:B-1----:R-:W-:-:S04]  /*0810*/  LOP3.LUT R16, R8, 0x3, RZ, 0xc0, !PT ;  /* 0x0000000308107812 */ /* 0x002fc800078ec0ff */
[----:B------:R-:W-:-:S07]  /*0820*/  ISETP.NE.AND P1, PT, R16, RZ, PT ;  /* 0x000000ff1000720c */ /* 0x000fce0003f25270 */
[----:B------:R-:W-:Y:S06]  /*0830*/  @!P0 BRA `(.L_x_12) ;  /* 0x0000000000308947 */ /* 0x000fec0003800000 */
[----:B------:R-:W0:Y:S01]  /*0840*/  LDC.64 R4, c[0x0][0x3a0] ;  /* 0x0000e800ff047b82 */ /* 0x000e220000000a00 */
[C---:B------:R-:W-:Y:S01]  /*0850*/  IMAD R7, R10.reuse, R0, R3 ;  /* 0x000000000a077224 */ /* 0x040fe200078e0203 */
[----:B------:R-:W-:Y:S02]  /*0860*/  MOV R17, 0x7fc00000 ;  /* 0x7fc0000000117802 */ /* 0x000fe40000000f00 */
[----:B------:R-:W-:Y:S01]  /*0870*/  IADD3 R10, PT, PT, R10, 0x4, RZ ;  /* 0x000000040a0a7810 */ /* 0x000fe20007ffe0ff */
[----:B0-----:R-:W-:-:S05]  /*0880*/  IMAD.WIDE R4, R7, 0x4, R4 ;  /* 0x0000000407047825 */ /* 0x001fca00078e0204 */
[----:B------:R0:W-:Y:S01]  /*0890*/  STG.E desc[UR8][R4.64], R17 ;  /* 0x0000001104007986 */ /* 0x0001e2000c101908 */
[----:B------:R-:W-:-:S05]  /*08a0*/  IMAD.WIDE R6, R0, 0x4, R4 ;  /* 0x0000000400067825 */ /* 0x000fca00078e0204 */
[----:B------:R0:W-:Y:S01]  /*08b0*/  STG.E desc[UR8][R6.64], R17 ;  /* 0x0000001106007986 */ /* 0x0001e2000c101908 */
[----:B------:R-:W-:-:S05]  /*08c0*/  IMAD.WIDE R12, R0, 0x4, R6 ;  /* 0x00000004000c7825 */ /* 0x000fca00078e0206 */
[----:B------:R0:W-:Y:S01]  /*08d0*/  STG.E desc[UR8][R12.64], R17 ;  /* 0x000000110c007986 */ /* 0x0001e2000c101908 */
[----:B------:R-:W-:-:S05]  /*08e0*/  IMAD.WIDE R14, R0, 0x4, R12 ;  /* 0x00000004000e7825 */ /* 0x000fca00078e020c */
[----:B------:R0:W-:Y:S02]  /*08f0*/  STG.E desc[UR8][R14.64], R17 ;  /* 0x000000110e007986 */ /* 0x0001e4000c101908 */
.L_x_12:
[----:B------:R-:W-:Y:S05]  /*0900*/  BSYNC.RECONVERGENT B1 ;  /* 0x0000000000017941 */ /* 0x000fea0003800200 */
.L_x_11:
[----:B------:R-:W-:Y:S05]  /*0910*/  @!P1 BRA `(.L_x_7) ;  /* 0x0000000000409947 */ /* 0x000fea0003800000 */
[----:B------:R-:W-:Y:S02]  /*0920*/  ISETP.NE.AND P0, PT, R16, 0x1, PT ;  /* 0x000000011000780c */ /* 0x000fe40003f05270 */
[----:B0-----:R-:W-:-:S04]  /*0930*/  LOP3.LUT R4, R8, 0x1, RZ, 0xc0, !PT ;  /* 0x0000000108047812 */ /* 0x001fc800078ec0ff */
[----:B------:R-:W-:-:S07]  /*0940*/  ISETP.NE.U32.AND P1, PT, R4, 0x1, PT ;  /* 0x000000010400780c */ /* 0x000fce0003f25070 */
[----:B------:R-:W0:Y:S01]  /*0950*/  @P0 LDC.64 R4, c[0x0][0x3a0] ;  /* 0x0000e800ff040b82 */ /* 0x000e220000000a00 */
[C---:B------:R-:W-:Y:S01]  /*0960*/  @P0 IMAD R7, R10.reuse, R0, R3 ;  /* 0x000000000a070224 */ /* 0x040fe200078e0203 */
[----:B------:R-:W-:Y:S02]  /*0970*/  @P0 IADD3 R10, PT, PT, R10, 0x2, RZ ;  /* 0x000000020a0a0810 */ /* 0x000fe40007ffe0ff */
[----:B------:R-:W-:-:S04]  /*0980*/  @P0 MOV R17, 0x7fc00000 ;  /* 0x7fc0000000110802 */ /* 0x000fc80000000f00 */
[----:B------:R-:W1:Y:S01]  /*0990*/  @!P1 LDC.64 R14, c[0x0][0x3a0] ;  /* 0x0000e800ff0e9b82 */ /* 0x000e620000000a00 */
[----:B0-----:R-:W-:-:S04]  /*09a0*/  @P0 IMAD.WIDE R6, R7, 0x4, R4 ;  /* 0x0000000407060825 */ /* 0x001fc800078e0204 */
[----:B------:R-:W-:Y:S01]  /*09b0*/  @!P1 IMAD R5, R10, R0, R3 ;  /* 0x000000000a059224 */ /* 0x000fe200078e0203 */
[----:B------:R2:W-:Y:S01]  /*09c0*/  @P0 STG.E desc[UR8][R6.64], R17 ;  /* 0x0000001106000986 */ /* 0x0005e2000c101908 */
[----:B------:R-:W-:-:S04]  /*09d0*/  @P0 IMAD.WIDE R12, R0, 0x4, R6 ;  /* 0x00000004000c0825 */ /* 0x000fc800078e0206 */
[----:B-1----:R-:W-:Y:S01]  /*09e0*/  @!P1 IMAD.WIDE R4, R5, 0x4, R14 ;  /* 0x0000000405049825 */ /* 0x002fe200078e020e */
[----:B------:R-:W-:Y:S01]  /*09f0*/  @!P1 MOV R15, 0x7fc00000 ;  /* 0x7fc00000000f9802 */ /* 0x000fe20000000f00 */
[----:B------:R2:W-:Y:S04]  /*0a00*/  @P0 STG.E desc[UR8][R12.64], R17 ;  /* 0x000000110c000986 */ /* 0x0005e8000c101908 */
[----:B------:R2:W-:Y:S02]  /*0a10*/  @!P1 STG.E desc[UR8][R4.64], R15 ;  /* 0x0000000f04009986 */ /* 0x0005e4000c101908 */
.L_x_7:
[----:B------:R-:W-:Y:S05]  /*0a20*/  BSYNC.RECONVERGENT B0 ;  /* 0x0000000000007941 */ /* 0x000fea0003800200 */
.L_x_6:
[----:B------:R-:W-:Y:S01]  /*0a30*/  ISETP.GE.AND P0, PT, R9, R8, PT ;  /* 0x000000080900720c */ /* 0x000fe20003f06270 */
[----:B------:R-:W-:Y:S01]  /*0a40*/  BSSY.RECONVERGENT B0, `(.L_x_13) ;  /* 0x000009e000007945 */ /* 0x000fe20003800200 */
[----:B012---:R-:W-:Y:S01]  /*0a50*/  HFMA2 R13, -RZ, RZ, 0, 0 ;  /* 0x00000000ff0d7431 */ /* 0x007fe200000001ff */
[----:B------:R-:W-:-:S10]  /*0a60*/  MOV R10, RZ ;  /* 0x000000ff000a7202 */ /* 0x000fd40000000f00 */
[----:B------:R-:W-:Y:S05]  /*0a70*/  @P0 BRA `(.L_x_14) ;  /* 0x0000000800680947 */ /* 0x000fea0003800000 */
[----:B------:R-:W-:Y:S01]  /*0a80*/  UIADD3 UR5, UPT, UPT, UR7, -0x2, URZ ;  /* 0xfffffffe07057890 */ /* 0x000fe2000fffe0ff */
[----:B------:R-:W-:Y:S01]  /*0a90*/  MOV R10, RZ ;  /* 0x000000ff000a7202 */ /* 0x000fe20000000f00 */
[----:B------:R-:W-:Y:S01]  /*0aa0*/  UIADD3 UR4, UPT, UPT, UR7, -0x1, URZ ;  /* 0xffffffff07047890 */ /* 0x000fe2000fffe0ff */
[----:B------:R-:W-:Y:S01]  /*0ab0*/  MOV R12, R9 ;  /* 0x00000009000c7202 */ /* 0x000fe20000000f00 */
[----:B------:R-:W-:Y:S01]  /*0ac0*/  UISETP.GE.U32.AND UP1, UPT, UR5, 0x3, UPT ;  /* 0x000000030500788c */ /* 0x000fe2000bf26070 */
[----:B------:R-:W-:Y:S01]  /*0ad0*/  MOV R13, RZ ;  /* 0x000000ff000d7202 */ /* 0x000fe20000000f00 */
[----:B------:R-:W-:-:S04]  /*0ae0*/  ULOP3.LUT UR6, UR4, 0x3, URZ, 0xc0, !UPT ;  /* 0x0000000304067892 */ /* 0x000fc8000f8ec0ff */
[----:B------:R-:W-:-:S03]  /*0af0*/  UISETP.NE.AND UP0, UPT, UR6, URZ, UPT ;  /* 0x000000ff0600728c */ /* 0x000fc6000bf05270 */
[----:B------:R-:W-:Y:S08]  /*0b00*/  BRA.U !UP1, `(.L_x_15) ;  /* 0x0000000509407547 */ /* 0x000ff0000b800000 */
[----:B------:R-:W0:Y:S01]  /*0b10*/  LDC.64 R4, c[0x0][0x380] ;  /* 0x0000e000ff047b82 */ /* 0x000e220000000a00 */
[CC--:B------:R-:W-:Y:S02]  /*0b20*/  IMAD R6, R9.reuse, R0.reuse, R0 ;  /* 0x0000000009067224 */ /* 0x0c0fe400078e0200 */
[----:B------:R-:W-:Y:S01]  /*0b30*/  HFMA2 R10, -RZ, RZ, 0, 0 ;  /* 0x00000000ff0a7431 */ /* 0x000fe200000001ff */
[----:B------:R-:W-:Y:S01]  /*0b40*/  ULOP3.LUT UR5, UR4, 0xfffffffc, URZ, 0xc0, !UPT ;  /* 0xfffffffc04057892 */ /* 0x000fe2000f8ec0ff */
[----:B------:R-:W-:Y:S01]  /*0b50*/  IMAD R19, R9, R0, R3 ;  /* 0x0000000009137224 */ /* 0x000fe200078e0203 */
[----:B------:R-:W-:Y:S02]  /*0b60*/  MOV R12, R9 ;  /* 0x00000009000c7202 */ /* 0x000fe40000000f00 */
[----:B------:R-:W-:Y:S01]  /*0b70*/  IADD3 R21, PT, PT, R3, R6, RZ ;  /* 0x0000000603157210 */ /* 0x000fe20007ffe0ff */
[----:B------:R-:W-:-:S12]  /*0b80*/  UIADD3 UR5, UPT, UPT, -UR5, URZ, URZ ;  /* 0x000000ff05057290 */ /* 0x000fd8000fffe1ff */
.L_x_16:
[----:B0-----:R-:W-:-:S04]  /*0b90*/  IMAD.WIDE R28, R19, 0x4, R4 ;  /* 0x00000004131c7825 */ /* 0x001fc800078e0204 */
[----:B------:R-:W-:Y:S02]  /*0ba0*/  IMAD.WIDE R22, R21, 0x4, R4 ;  /* 0x0000000415167825 */ /* 0x000fe400078e0204 */
[----:B------:R-:W2:Y:S04]  /*0bb0*/  LDG.E.CONSTANT R29, desc[UR8][R28.64] ;  /* 0x000000081c1d7981 */ /* 0x000ea8000c1e9900 */
[----:B------:R-:W2:Y:S01]  /*0bc0*/  LDG.E.CONSTANT R18, desc[UR8][R22.64] ;  /* 0x0000000816127981 */ /* 0x000ea2000c1e9900 */
[----:B------:R-:W-:-:S05]  /*0bd0*/  IMAD.WIDE R6, R0, 0x4, R22 ;  /* 0x0000000400067825 */ /* 0x000fca00078e0216 */
[----:B------:R-:W3:Y:S01]  /*0be0*/  LDG.E.CONSTANT R25, desc[UR8][R6.64] ;  /* 0x0000000806197981 */ /* 0x000ee2000c1e9900 */
[----:B------:R-:W-:-:S05]  /*0bf0*/  IMAD.WIDE R14, R0, 0x4, R6 ;  /* 0x00000004000e7825 */ /* 0x000fca00078e0206 */
[----:B------:R-:W4:Y:S01]  /*0c00*/  LDG.E.CONSTANT R20, desc[UR8][R14.64] ;  /* 0x000000080e147981 */ /* 0x000f22000c1e9900 */
[----:B------:R-:W-:-:S06]  /*0c10*/  IMAD.WIDE R16, R0, 0x4, R14 ;  /* 0x0000000400107825 */ /* 0x000fcc00078e020e */
[----:B------:R-:W5:Y:S01]  /*0c20*/  LDG.E.CONSTANT R17, desc[UR8][R16.64] ;  /* 0x0000000810117981 */ /* 0x000f62000c1e9900 */
[----:B------:R-:W-:Y:S01]  /*0c30*/  UIADD3 UR5, UPT, UPT, UR5, 0x4, URZ ;  /* 0x0000000405057890 */ /* 0x000fe2000fffe0ff */
[----:B------:R-:W-:Y:S02]  /*0c40*/  IADD3 R12, PT, PT, R12, 0x4, RZ ;  /* 0x000000040c0c7810 */ /* 0x000fe40007ffe0ff */
[C---:B------:R-:W-:Y:S01]  /*0c50*/  LEA R19, R0.reuse, R19, 0x2 ;  /* 0x0000001300137211 */ /* 0x040fe200078e10ff */
[----:B------:R-:W-:Y:S01]  /*0c60*/  UISETP.NE.AND UP1, UPT, UR5, URZ, UPT ;  /* 0x000000ff0500728c */ /* 0x000fe2000bf25270 */
[----:B------:R-:W-:Y:S01]  /*0c70*/  LEA R21, R0, R21, 0x2 ;  /* 0x0000001500157211 */ /* 0x000fe200078e10ff */
[----:B--2---:R-:W-:-:S04]  /*0c80*/  FADD R24, R18, -R29 ;  /* 0x8000001d12187221 */ /* 0x004fc80000000000 */
[----:B------:R-:W-:Y:S01]  /*0c90*/  FADD R27, |R24|, R10 ;  /* 0x0000000a181b7221 */ /* 0x000fe20000000200 */
[----:B---3--:R-:W-:-:S03]  /*0ca0*/  FADD R18, -R18, R25 ;  /* 0x0000001912127221 */ /* 0x008fc60000000100 */
[----:B------:R-:W-:-:S04]  /*0cb0*/  FADD R26, R27, -R10 ;  /* 0x8000000a1b1a7221 */ /* 0x000fc80000000000 */
[--C-:B------:R-:W-:Y:S01]  /*0cc0*/  FADD R29, R27, -R26.reuse ;  /* 0x8000001a1b1d7221 */ /* 0x100fe20000000000 */
[----:B------:R-:W-:Y:S01]  /*0cd0*/  FADD R24, |R24|, -R26 ;  /* 0x8000001a18187221 */ /* 0x000fe20000000200 */
[----:B----4-:R-:W-:Y:S02]  /*0ce0*/  FADD R25, -R25, R20 ;  /* 0x0000001419197221 */ /* 0x010fe40000000100 */
[----:B------:R-:W-:Y:S01]  /*0cf0*/  FADD R29, -R29, R10 ;  /* 0x0000000a1d1d7221 */ /* 0x000fe20000000100 */
[----:B-----5:R-:W-:-:S03]  /*0d00*/  FADD R17, -R20, R17 ;  /* 0x0000001114117221 */ /* 0x020fc60000000100 */
[----:B------:R-:W-:-:S04]  /*0d10*/  FADD R24, R29, R24 ;  /* 0x000000181d187221 */ /* 0x000fc80000000000 */
[----:B------:R-:W-:-:S04]  /*0d20*/  FADD R24, R24, R13 ;  /* 0x0000000d18187221 */ /* 0x000fc80000000000 */
[----:B------:R-:W-:-:S04]  /*0d30*/  FADD R7, R27, R24 ;  /* 0x000000181b077221 */ /* 0x000fc80000000000 */
[----:B------:R-:W-:Y:S01]  /*0d40*/  FADD R6, R7, |R18| ;  /* 0x4000001207067221 */ /* 0x000fe20000000000 */
[----:B------:R-:W-:-:S03]  /*0d50*/  FADD R10, -R27, R7 ;  /* 0x000000071b0a7221 */ /* 0x000fc60000000100 */
[C---:B------:R-:W-:Y:S01]  /*0d60*/  FADD R15, -R7.reuse, R6 ;  /* 0x00000006070f7221 */ /* 0x040fe20000000100 */
[--C-:B------:R-:W-:Y:S01]  /*0d70*/  FADD R14, R7, -R10.reuse ;  /* 0x8000000a070e7221 */ /* 0x100fe20000000000 */
[----:B------:R-:W-:Y:S02]  /*0d80*/  FADD R13, R24, -R10 ;  /* 0x8000000a180d7221 */ /* 0x000fe40000000000 */
[--C-:B------:R-:W-:Y:S01]  /*0d90*/  FADD R16, R6, -R15.reuse ;  /* 0x8000000f06107221 */ /* 0x100fe20000000000 */
[----:B------:R-:W-:Y:S01]  /*0da0*/  FADD R14, R27, -R14 ;  /* 0x8000000e1b0e7221 */ /* 0x000fe20000000000 */
[----:B------:R-:W-:Y:S02]  /*0db0*/  FADD R15, |R18|, -R15 ;  /* 0x8000000f120f7221 */ /* 0x000fe40000000200 */
[----:B------:R-:W-:Y:S01]  /*0dc0*/  FADD R16, R7, -R16 ;  /* 0x8000001007107221 */ /* 0x000fe20000000000 */
[----:B------:R-:W-:-:S03]  /*0dd0*/  FADD R13, R14, R13 ;  /* 0x0000000d0e0d7221 */ /* 0x000fc60000000000 */
        /* <DEDUP_REMOVED lines=21> */
[----:B------:R-:W-:Y:S01]  /*0f30*/  FADD R23, R13, -R16 ;  /* 0x800000100d177221 */ /* 0x000fe20000000000 */
[----:B------:R-:W-:Y:S01]  /*0f40*/  FADD R10, R7, -R10 ;  /* 0x8000000a070a7221 */ /* 0x000fe20000000000 */
[----:B------:R-:W-:Y:S02]  /*0f50*/  FADD R16, |R17|, -R16 ;  /* 0x8000001011107221 */ /* 0x000fe40000000200 */
[----:B------:R-:W-:Y:S01]  /*0f60*/  FADD R23, R6, -R23 ;  /* 0x8000001706177221 */ /* 0x000fe20000000000 */
[----:B------:R-:W-:-:S03]  /*0f70*/  FADD R10, R10, R15 ;  /* 0x0000000f0a0a7221 */ /* 0x000fc60000000000 */
[----:B------:R-:W-:-:S04]  /*0f80*/  FADD R23, R23, R16 ;  /* 0x0000001017177221 */ /* 0x000fc80000000000 */
[----:B------:R-:W-:-:S04]  /*0f90*/  FADD R6, R10, R23 ;  /* 0x000000170a067221 */ /* 0x000fc80000000000 */
[----:B------:R-:W-:-:S04]  /*0fa0*/  FADD R10, R13, R6 ;  /* 0x000000060d0a7221 */ /* 0x000fc80000000000 */
[----:B------:R-:W-:-:S04]  /*0fb0*/  FADD R7, -R13, R10 ;  /* 0x0000000a0d077221 */ /* 0x000fc80000000100 */
[--C-:B------:R-:W-:Y:S01]  /*0fc0*/  FADD R14, R10, -R7.reuse ;  /* 0x800000070a0e7221 */ /* 0x100fe20000000000 */
[----:B------:R-:W-:-:S03]  /*0fd0*/  FADD R6, R6, -R7 ;  /* 0x8000000706067221 */ /* 0x000fc60000000000 */
[----:B------:R-:W-:-:S04]  /*0fe0*/  FADD R13, R13, -R14 ;  /* 0x8000000e0d0d7221 */ /* 0x000fc80000000000 */
[----:B------:R-:W-:Y:S01]  /*0ff0*/  FADD R13, R13, R6 ;  /* 0x000000060d0d7221 */ /* 0x000fe20000000000 */
[----:B------:R-:W-:Y:S06]  /*1000*/  BRA.U UP1, `(.L_x_16) ;  /* 0xfffffff901e07547 */ /* 0x000fec000b83ffff */
.L_x_15:
[----:B------:R-:W-:Y:S05]  /*1010*/  BRA.U !UP0, `(.L_x_14) ;  /* 0x0000000508007547 */ /* 0x000fea000b800000 */
[----:B------:R-:W-:Y:S02]  /*1020*/  UISETP.NE.AND UP0, UPT, UR6, 0x1, UPT ;  /* 0x000000010600788c */ /* 0x000fe4000bf05270 */
[----:B------:R-:W-:-:S04]  /*1030*/  ULOP3.LUT UR4, UR4, 0x1, URZ, 0xc0, !UPT ;  /* 0x0000000104047892 */ /* 0x000fc8000f8ec0ff */
[----:B------:R-:W-:-:S03]  /*1040*/  UISETP.NE.U32.AND UP1, UPT, UR4, 0x1, UPT ;  /* 0x000000010400788c */ /* 0x000fc6000bf25070 */
[----:B------:R-:W-:Y:S08]  /*1050*/  BRA.U !UP0, `(.L_x_17) ;  /* 0x0000000108987547 */ /* 0x000ff0000b800000 */
[----:B------:R-:W0:Y:S01]  /*1060*/  LDC.64 R4, c[0x0][0x380] ;  /* 0x0000e000ff047b82 */ /* 0x000e220000000a00 */
[----:B------:R-:W-:-:S05]  /*1070*/  IMAD R7, R12, R0, R3 ;  /* 0x000000000c077224 */ /* 0x000fca00078e0203 */
[C---:B------:R-:W-:Y:S01]  /*1080*/  IADD3 R15, PT, PT, R7.reuse, R0, RZ ;  /* 0x00000000070f7210 */ /* 0x040fe20007ffe0ff */
[----:B0-----:R-:W-:-:S04]  /*1090*/  IMAD.WIDE R6, R7, 0x4, R4 ;  /* 0x0000000407067825 */ /* 0x001fc800078e0204 */
[----:B------:R-:W-:Y:S02]  /*10a0*/  IMAD.WIDE R4, R15, 0x4, R4 ;  /* 0x000000040f047825 */ /* 0x000fe400078e0204 */
[----:B------:R-:W2:Y:S04]  /*10b0*/  LDG.E.CONSTANT R7, desc[UR8][R6.64] ;  /* 0x0000000806077981 */ /* 0x000ea8000c1e9900 */
[----:B------:R-:W2:Y:S01]  /*10c0*/  LDG.E.CONSTANT R16, desc[UR8][R4.64] ;  /* 0x0000000804107981 */ /* 0x000ea2000c1e9900 */
[----:B------:R-:W-:-:S06]  /*10d0*/  IMAD.WIDE R14, R0, 0x4, R4 ;  /* 0x00000004000e7825 */ /* 0x000fcc00078e0204 */
[----:B------:R-:W3:Y:S01]  /*10e0*/  LDG.E.CONSTANT R15, desc[UR8][R14.64] ;  /* 0x000000080e0f7981 */ /* 0x000ee2000c1e9900 */
[----:B------:R-:W-:Y:S01]  /*10f0*/  IADD3 R12, PT, PT, R12, 0x2, RZ ;  /* 0x000000020c0c7810 */ /* 0x000fe20007ffe0ff */
[----:B--2---:R-:W-:-:S04]  /*1100*/  FADD R17, R16, -R7 ;  /* 0x8000000710117221 */ /* 0x004fc80000000000 */
[----:B------:R-:W-:Y:S01]  /*1110*/  FADD R19, R10, |R17| ;  /* 0x400000110a137221 */ /* 0x000fe20000000000 */
[----:B---3--:R-:W-:-:S03]  /*1120*/  FADD R7, -R16, R15 ;  /* 0x0000000f10077221 */ /* 0x008fc60000000100 */
[----:B------:R-:W-:-:S04]  /*1130*/  FADD R18, -R10, R19 ;  /* 0x000000130a127221 */ /* 0x000fc80000000100 */
[--C-:B------:R-:W-:Y:S01]  /*1140*/  FADD R21, R19, -R18.reuse ;  /* 0x8000001213157221 */ /* 0x100fe20000000000 */
[----:B------:R-:W-:-:S03]  /*1150*/  FADD R18, |R17|, -R18 ;  /* 0x8000001211127221 */ /* 0x000fc60000000200 */
[----:B------:R-:W-:-:S04]  /*1160*/  FADD R21, R10, -R21 ;  /* 0x800000150a157221 */ /* 0x000fc80000000000 */
        /* <DEDUP_REMOVED lines=20> */
[----:B------:R-:W-:-:S07]  /*12b0*/  FADD R13, R6, R5 ;  /* 0x00000005060d7221 */ /* 0x000fce0000000000 */
.L_x_17:
[----:B------:R-:W-:Y:S05]  /*12c0*/  BRA.U UP1, `(.L_x_14) ;  /* 0x0000000101547547 */ /* 0x000fea000b800000 */
[----:B------:R-:W0:Y:S01]  /*12d0*/  LDC.64 R4, c[0x0][0x380] ;  /* 0x0000e000ff047b82 */ /* 0x000e220000000a00 */
[----:B------:R-:W-:-:S05]  /*12e0*/  IMAD R7, R12, R0, R3 ;  /* 0x000000000c077224 */ /* 0x000fca00078e0203 */
[C---:B------:R-:W-:Y:S01]  /*12f0*/  IADD3 R15, PT, PT, R7.reuse, R0, RZ ;  /* 0x00000000070f7210 */ /* 0x040fe20007ffe0ff */
[----:B0-----:R-:W-:-:S04]  /*1300*/  IMAD.WIDE R6, R7, 0x4, R4 ;  /* 0x0000000407067825 */ /* 0x001fc800078e0204 */
[----:B------:R-:W-:Y:S02]  /*1310*/  IMAD.WIDE R4, R15, 0x4, R4 ;  /* 0x000000040f047825 */ /* 0x000fe400078e0204 */
[----:B------:R-:W2:Y:S04]  /*1320*/  LDG.E.CONSTANT R7, desc[UR8][R6.64] ;  /* 0x0000000806077981 */ /* 0x000ea8000c1e9900 */
[----:B------:R-:W2:Y:S02]  /*1330*/  LDG.E.CONSTANT R4, desc[UR8][R4.64] ;  /* 0x0000000804047981 */ /* 0x000ea4000c1e9900 */
[----:B--2---:R-:W-:-:S04]  /*1340*/  FADD R15, R4, -R7 ;  /* 0x80000007040f7221 */ /* 0x004fc80000000000 */
[----:B------:R-:W-:-:S04]  /*1350*/  FADD R17, R10, |R15| ;  /* 0x4000000f0a117221 */ /* 0x000fc80000000000 */
[----:B------:R-:W-:-:S04]  /*1360*/  FADD R12, -R10, R17 ;  /* 0x000000110a0c7221 */ /* 0x000fc80000000100 */
[--C-:B------:R-:W-:Y:S01]  /*1370*/  FADD R19, R17, -R12.reuse ;  /* 0x8000000c11137221 */ /* 0x100fe20000000000 */
[----:B------:R-:W-:-:S03]  /*1380*/  FADD R12, |R15|, -R12 ;  /* 0x8000000c0f0c7221 */ /* 0x000fc60000000200 */
[----:B------:R-:W-:-:S04]  /*1390*/  FADD R19, R10, -R19 ;  /* 0x800000130a137221 */ /* 0x000fc80000000000 */
        /* <DEDUP_REMOVED lines=8> */
.L_x_14:
[----:B------:R-:W-:Y:S05]  /*1420*/  BSYNC.RECONVERGENT B0 ;  /* 0x0000000000007941 */ /* 0x000fea0003800200 */
.L_x_13:
[----:B------:R-:W0:Y:S01]  /*1430*/  LDC R17, c[0x0][0x388] ;  /* 0x0000e200ff117b82 */ /* 0x000e220000000800 */
[--C-:B------:R-:W-:Y:S01]  /*1440*/  IMAD R19, R8, R0, R3.reuse ;  /* 0x0000000008137224 */ /* 0x100fe200078e0203 */
[----:B------:R-:W-:Y:S01]  /*1450*/  IADD3 R16, PT, PT, -R11, R2, RZ ;  /* 0x000000020b107210 */ /* 0x000fe20007ffe1ff */
[----:B------:R-:W-:-:S05]  /*1460*/  IMAD R12, R9, R0, R3 ;  /* 0x00000000090c7224 */ /* 0x000fca00078e0203 */
[----:B------:R-:W1:Y:S08]  /*1470*/  LDC.64 R6, c[0x0][0x3a0] ;  /* 0x0000e800ff067b82 */ /* 0x000e700000000a00 */
[----:B------:R-:W2:Y:S02]  /*1480*/  LDC.64 R4, c[0x0][0x380] ;  /* 0x0000e000ff047b82 */ /* 0x000ea40000000a00 */
.L_x_22:
[----:B--2---:R-:W-:-:S04]  /*1490*/  IMAD.WIDE R14, R19, 0x4, R4 ;  /* 0x00000004130e7825 */ /* 0x004fc800078e0204 */
[----:B------:R-:W-:Y:S01]  /*14a0*/  IMAD.WIDE R8, R12, 0x4, R4 ;  /* 0x000000040c087825 */ /* 0x000fe200078e0204 */
[----:B------:R2:W5:Y:S04]  /*14b0*/  LDG.E.CONSTANT R11, desc[UR8][R14.64] ;  /* 0x000000080e0b7981 */ /* 0x000568000c1e9900 */
[----:B------:R2:W5:Y:S01]  /*14c0*/  LDG.E.CONSTANT R2, desc[UR8][R8.64] ;  /* 0x0000000808027981 */ /* 0x000562000c1e9900 */
[----:B------:R-:W-:Y:S01]  /*14d0*/  FSETP.GT.AND P0, PT, R13, -R10, PT ;  /* 0x8000000a0d00720b */ /* 0x000fe20003f04000 */
[----:B------:R-:W-:Y:S01]  /*14e0*/  BSSY.RECONVERGENT B0, `(.L_x_18) ;  /* 0x0000014000007945 */ /* 0x000fe20003800200 */
[----:B------:R-:W-:-:S11]  /*14f0*/  HFMA2 R3, -RZ, RZ, 0, 0 ;  /* 0x00000000ff037431 */ /* 0x000fd600000001ff */
[----:B------:R-:W-:Y:S05]  /*1500*/  @!P0 BRA `(.L_x_19) ;  /* 0x0000000000448947 */ /* 0x000fea0003800000 */
[----:B------:R-:W-:Y:S01]  /*1510*/  FADD R0, R10, R13 ;  /* 0x0000000d0a007221 */ /* 0x000fe20000000000 */
[----:B-----5:R-:W-:Y:S01]  /*1520*/  FADD R3, R11, -R2 ;  /* 0x800000020b037221 */ /* 0x020fe20000000000 */
[----:B------:R-:W-:Y:S02]  /*1530*/  BSSY.RECONVERGENT B1, `(.L_x_20) ;  /* 0x000000d000017945 */ /* 0x000fe40003800200 */
[----:B------:R-:W3:Y:S08]  /*1540*/  MUFU.RCP R21, R0 ;  /* 0x0000000000157308 */ /* 0x000ef00000001000 */
[----:B------:R-:W4:Y:S01]  /*1550*/  FCHK P0, |R3|, R0 ;  /* 0x0000000003007302 */ /* 0x000f220000000200 */
[----:B---3--:R-:W-:-:S04]  /*1560*/  FFMA R18, -R0, R21, 1 ;  /* 0x3f80000000127423 */ /* 0x008fc80000000115 */
[----:B------:R-:W-:-:S04]  /*1570*/  FFMA R18, R21, R18, R21 ;  /* 0x0000001215127223 */ /* 0x000fc80000000015 */
[----:B------:R-:W-:-:S04]  /*1580*/  FFMA R21, |R3|, R18, RZ ;  /* 0x0000001203157223 */ /* 0x000fc800000002ff */
[----:B------:R-:W-:-:S04]  /*1590*/  FFMA R20, -R0, R21, |R3| ;  /* 0x0000001500147223 */ /* 0x000fc80000000503 */
[----:B------:R-:W-:Y:S01]  /*15a0*/  FFMA R18, R18, R20, R21 ;  /* 0x0000001412127223 */ /* 0x000fe20000000015 */
[----:B----4-:R-:W-:Y:S06]  /*15b0*/  @!P0 BRA `(.L_x_21) ;  /* 0x0000000000108947 */ /* 0x010fec0003800000 */
[----:B------:R-:W-:Y:S01]  /*15c0*/  FADD R3, |R3|, -RZ ;  /* 0x800000ff03037221 */ /* 0x000fe20000000200 */
[----:B------:R-:W-:-:S07]  /*15d0*/  MOV R22, 0x15f0 ;  /* 0x000015f000167802 */ /* 0x000fce0000000f00 */
[----:B012---:R-:W-:Y:S05]  /*15e0*/  CALL.REL.NOINC `($__internal_0_$__cuda_sm3x_div_rn_noftz_f32_slowpath) ;  /* 0x0000000400c47944 */ /* 0x007fea0003c00000 */
[----:B------:R-:W-:-:S07]  /*15f0*/  MOV R18, R0 ;  /* 0x0000000000127202 */ /* 0x000fce0000000f00 */
.L_x_21:
[----:B------:R-:W-:Y:S05]  /*1600*/  BSYNC.RECONVERGENT B1 ;  /* 0x0000000000017941 */ /* 0x000fea0003800200 */
.L_x_20:
[----:B------:R-:W-:-:S07]  /*1610*/  FMNMX.NAN R3, R18, 1, PT ;  /* 0x3f80000012037809 */ /* 0x000fce0003820000 */
.L_x_19:
[----:B------:R-:W-:Y:S05]  /*1620*/  BSYNC.RECONVERGENT B0 ;  /* 0x0000000000007941 */ /* 0x000fea0003800200 */
.L_x_18:
[----:B------:R-:W-:Y:S01]  /*1630*/  ISETP.NE.AND P0, PT, R16, RZ, PT ;  /* 0x000000ff1000720c */ /* 0x000fe20003f05270 */
[----:B-1----:R-:W-:-:S05]  /*1640*/  IMAD.WIDE R20, R19, 0x4, R6 ;  /* 0x0000000413147825 */ /* 0x002fca00078e0206 */
[----:B------:R1:W-:Y:S07]  /*1650*/  STG.E desc[UR8][R20.64], R3 ;  /* 0x0000000314007986 */ /* 0x0003ee000c101908 */
[----:B------:R-:W-:Y:S05]  /*1660*/  @!P0 EXIT ;  /* 0x000000000000894d */ /* 0x000fea0003800000 */
[----:B0-2---:R-:W-:-:S06]  /*1670*/  IMAD.WIDE R14, R17, 0x4, R14 ;  /* 0x00000004110e7825 */ /* 0x005fcc00078e020e */
[----:B------:R-:W2:Y:S01]  /*1680*/  LDG.E.CONSTANT R14, desc[UR8][R14.64] ;  /* 0x000000080e0e7981 */ /* 0x000ea2000c1e9900 */
[----:B------:R-:W-:-:S06]  /*1690*/  IMAD.WIDE R8, R17, 0x4, R8 ;  /* 0x0000000411087825 */ /* 0x000fcc00078e0208 */
[----:B------:R-:W3:Y:S01]  /*16a0*/  LDG.E.CONSTANT R9, desc[UR8][R8.64] ;  /* 0x0000000808097981 */ /* 0x000ee2000c1e9900 */
[----:B------:R-:W-:Y:S02]  /*16b0*/  IADD3 R16, PT, PT, R16, -0x1, RZ ;  /* 0xffffffff10107810 */ /* 0x000fe40007ffe0ff */
[-C--:B------:R-:W-:Y:S02]  /*16c0*/  IADD3 R19, PT, PT, R19, R17.reuse, RZ ;  /* 0x0000001113137210 */ /* 0x080fe40007ffe0ff */
[----:B------:R-:W-:Y:S01]  /*16d0*/  IADD3 R12, PT, PT, R12, R17, RZ ;  /* 0x000000110c0c7210 */ /* 0x000fe20007ffe0ff */
[----:B--2--5:R-:W-:-:S04]  /*16e0*/  FADD R11, -R11, R14 ;  /* 0x0000000e0b0b7221 */ /* 0x024fc80000000100 */
[----:B-1----:R-:W-:Y:S01]  /*16f0*/  FADD R3, |R11|, R10 ;  /* 0x0000000a0b037221 */ /* 0x002fe20000000200 */
[----:B---3--:R-:W-:-:S03]  /*1700*/  FADD R2, -R2, R9 ;  /* 0x0000000902027221 */ /* 0x008fc60000000100 */
[----:B------:R-:W-:-:S04]  /*1710*/  FADD R0, R3, -R10 ;  /* 0x8000000a03007221 */ /* 0x000fc80000000000 */
[--C-:B------:R-:W-:Y:S01]  /*1720*/  FADD R21, R3, -R0.reuse ;  /* 0x8000000003157221 */ /* 0x100fe20000000000 */
[----:B------:R-:W-:-:S03]  /*1730*/  FADD R0, |R11|, -R0 ;  /* 0x800000000b007221 */ /* 0x000fc60000000200 */
[----:B------:R-:W-:-:S04]  /*1740*/  FADD R21, -R21, R10 ;  /* 0x0000000a15157221 */ /* 0x000fc80000000100 */
[----:B------:R-:W-:-:S04]  /*1750*/  FADD R0, R21, R0 ;  /* 0x0000000015007221 */ /* 0x000fc80000000000 */
[----:B------:R-:W-:-:S04]  /*1760*/  FADD R0, R0, R13 ;  /* 0x0000000d00007221 */ /* 0x000fc80000000000 */
[----:B------:R-:W-:-:S04]  /*1770*/  FADD R10, R3, R0 ;  /* 0x00000000030a7221 */ /* 0x000fc80000000000 */
[--C-:B------:R-:W-:Y:S01]  /*1780*/  FADD R11, -|R2|, R10.reuse ;  /* 0x0000000a020b7221 */ /* 0x100fe20000000300 */
[----:B------:R-:W-:-:S03]  /*1790*/  FADD R9, -R3, R10 ;  /* 0x0000000a03097221 */ /* 0x000fc60000000100 */
[C---:B------:R-:W-:Y:S01]  /*17a0*/  FADD R13, -R10.reuse, R11 ;  /* 0x0000000b0a0d7221 */ /* 0x040fe20000000100 */
[--C-:B------:R-:W-:Y:S01]  /*17b0*/  FADD R8, R10, -R9.reuse ;  /* 0x800000090a087221 */ /* 0x100fe20000000000 */
[----:B------:R-:W-:Y:S02]  /*17c0*/  FADD R9, R0, -R9 ;  /* 0x8000000900097221 */ /* 0x000fe40000000000 */
[--C-:B------:R-:W-:Y:S01]  /*17d0*/  FADD R15, R11, -R13.reuse ;  /* 0x8000000d0b0f7221 */ /* 0x100fe20000000000 */
[----:B------:R-:W-:Y:S01]  /*17e0*/  FADD R8, R3, -R8 ;  /* 0x8000000803087221 */ /* 0x000fe20000000000 */
[----:B------:R-:W-:Y:S02]  /*17f0*/  FADD R2, -|R2|, -R13 ;  /* 0x8000000d02027221 */ /* 0x000fe40000000300 */
        /* <DEDUP_REMOVED lines=10> */
[----:B------:R-:W-:Y:S06]  /*18a0*/  BRA `(.L_x_22) ;  /* 0xfffffff800f87947 */ /* 0x000fec000383ffff */
.L_x_5:
        /* <DEDUP_REMOVED lines=11> */
.L_x_24:
        /* <DEDUP_REMOVED lines=21> */
.L_x_23:
        /* <DEDUP_REMOVED lines=17> */
.L_x_25:
        /* <DEDUP_REMOVED lines=13> */
.L_x_26:
[----:B------:R-:W-:Y:S05]  /*1c90*/  @P1 EXIT ;  /* 0x000000000000194d */ /* 0x000fea0003800000 */
[----:B01----:R-:W0:Y:S01]  /*1ca0*/  LDC.64 R6, c[0x0][0x3a0] ;  /* 0x0000e800ff067b82 */ /* 0x003e220000000a00 */
[----:B------:R-:W-:Y:S01]  /*1cb0*/  IMAD R3, R4, R0, R3 ;  /* 0x0000000004037224 */ /* 0x000fe200078e0203 */
[----:B------:R-:W-:-:S03]  /*1cc0*/  MOV R5, 0x7fc00000 ;  /* 0x7fc0000000057802 */ /* 0x000fc60000000f00 */
[----:B0-----:R-:W-:-:S05]  /*1cd0*/  IMAD.WIDE R2, R3, 0x4, R6 ;  /* 0x0000000403027825 */ /* 0x001fca00078e0206 */
[----:B------:R-:W-:Y:S01]  /*1ce0*/  STG.E desc[UR8][R2.64], R5 ;  /* 0x0000000502007986 */ /* 0x000fe2000c101908 */
[----:B------:R-:W-:Y:S05]  /*1cf0*/  EXIT ;  /* 0x000000000000794d */ /* 0x000fea0003800000 */
        .weak           $__internal_0_$__cuda_sm3x_div_rn_noftz_f32_slowpath
        .type           $__internal_0_$__cuda_sm3x_div_rn_noftz_f32_slowpath,@function
        .size           $__internal_0_$__cuda_sm3x_div_rn_noftz_f32_slowpath,(.L_x_96 - $__internal_0_$__cuda_sm3x_div_rn_noftz_f32_slowpath)
$__internal_0_$__cuda_sm3x_div_rn_noftz_f32_slowpath:
[----:B------:R-:W-:Y:S01]  /*1d00*/  SHF.R.U32.HI R20, RZ, 0x17, R0 ;  /* 0x00000017ff147819 */ /* 0x000fe20000011600 */
[----:B------:R-:W-:Y:S01]  /*1d10*/  BSSY.RECONVERGENT B2, `(.L_x_27) ;  /* 0x0000063000027945 */ /* 0x000fe20003800200 */
[----:B------:R-:W-:Y:S02]  /*1d20*/  SHF.R.U32.HI R21, RZ, 0x17, R3 ;  /* 0x00000017ff157819 */ /* 0x000fe40000011603 */
[----:B------:R-:W-:Y:S02]  /*1d30*/  LOP3.LUT R20, R20, 0xff, RZ, 0xc0, !PT ;  /* 0x000000ff14147812 */ /* 0x000fe400078ec0ff */
[----:B------:R-:W-:Y:S02]  /*1d40*/  LOP3.LUT R21, R21, 0xff, RZ, 0xc0, !PT ;  /* 0x000000ff15157812 */ /* 0x000fe400078ec0ff */
[----:B------:R-:W-:Y:S02]  /*1d50*/  IADD3 R25, PT, PT, R20, -0x1, RZ ;  /* 0xffffffff14197810 */ /* 0x000fe40007ffe0ff */
[----:B------:R-:W-:-:S02]  /*1d60*/  IADD3 R23, PT, PT, R21, -0x1, RZ ;  /* 0xffffffff15177810 */ /* 0x000fc40007ffe0ff */
[----:B------:R-:W-:Y:S02]  /*1d70*/  ISETP.GT.U32.AND P0, PT, R25, 0xfd, PT ;  /* 0x000000fd1900780c */ /* 0x000fe40003f04070 */
[----:B------:R-:W-:Y:S02]  /*1d80*/  MOV R24, R0 ;  /* 0x0000000000187202 */ /* 0x000fe40000000f00 */
[----:B------:R-:W-:-:S13]  /*1d90*/  ISETP.GT.U32.OR P0, PT, R23, 0xfd, P0 ;  /* 0x000000fd1700780c */ /* 0x000fda0000704470 */
[----:B------:R-:W-:Y:S01]  /*1da0*/  @!P0 MOV R18, RZ ;  /* 0x000000ff00128202 */ /* 0x000fe20000000f00 */
[----:B------:R-:W-:Y:S06]  /*1db0*/  @!P0 BRA `(.L_x_28) ;  /* 0x00000000005c8947 */ /* 0x000fec0003800000 */
[----:B------:R-:W-:Y:S02]  /*1dc0*/  FSETP.GTU.FTZ.AND P0, PT, |R3|, +INF , PT ;  /* 0x7f8000000300780b */ /* 0x000fe40003f1c200 */
[----:B------:R-:W-:-:S04]  /*1dd0*/  FSETP.GTU.FTZ.AND P1, PT, |R0|, +INF , PT ;  /* 0x7f8000000000780b */ /* 0x000fc80003f3c200 */
[----:B------:R-:W-:-:S13]  /*1de0*/  PLOP3.LUT P0, PT, P0, P1, PT, 0xf8, 0x8f ;  /* 0x00000000008f781c */ /* 0x000fda0000703f70 */
[----:B------:R-:W-:Y:S05]  /*1df0*/  @P0 BRA `(.L_x_29) ;  /* 0x00000004004c0947 */ /* 0x000fea0003800000 */
[----:B------:R-:W-:-:S13]  /*1e00*/  LOP3.LUT P0, RZ, R24, 0x7fffffff, R3, 0xc8, !PT ;  /* 0x7fffffff18ff7812 */ /* 0x000fda000780c803 */
[----:B------:R-:W-:Y:S05]  /*1e10*/  @!P0 BRA `(.L_x_30) ;  /* 0x00000004003c8947 */ /* 0x000fea0003800000 */
[C---:B------:R-:W-:Y:S02]  /*1e20*/  FSETP.NEU.FTZ.AND P2, PT, |R3|.reuse, +INF , PT ;  /* 0x7f8000000300780b */ /* 0x040fe40003f5d200 */
[----:B------:R-:W-:Y:S02]  /*1e30*/  FSETP.NEU.FTZ.AND P1, PT, |R0|, +INF , PT ;  /* 0x7f8000000000780b */ /* 0x000fe40003f3d200 */
[----:B------:R-:W-:-:S11]  /*1e40*/  FSETP.NEU.FTZ.AND P0, PT, |R3|, +INF , PT ;  /* 0x7f8000000300780b */ /* 0x000fd60003f1d200 */
[----:B------:R-:W-:Y:S05]  /*1e50*/  @!P1 BRA !P2, `(.L_x_30) ;  /* 0x00000004002c9947 */ /* 0x000fea0005000000 */
[----:B------:R-:W-:-:S04]  /*1e60*/  LOP3.LUT P2, RZ, R3, 0x7fffffff, RZ, 0xc0, !PT ;  /* 0x7fffffff03ff7812 */ /* 0x000fc8000784c0ff */
[----:B------:R-:W-:-:S13]  /*1e70*/  PLOP3.LUT P1, PT, P1, P2, PT, 0x2f, 0xf2 ;  /* 0x0000000000f2781c */ /* 0x000fda0000f24577 */
[----:B------:R-:W-:Y:S05]  /*1e80*/  @P1 BRA `(.L_x_31) ;  /* 0x0000000400181947 */ /* 0x000fea0003800000 */
[----:B------:R-:W-:-:S04]  /*1e90*/  LOP3.LUT P1, RZ, R24, 0x7fffffff, RZ, 0xc0, !PT ;  /* 0x7fffffff18ff7812 */ /* 0x000fc8000782c0ff */
[----:B------:R-:W-:-:S13]  /*1ea0*/  PLOP3.LUT P0, PT, P0, P1, PT, 0x2f, 0xf2 ;  /* 0x0000000000f2781c */ /* 0x000fda0000702577 */
[----:B------:R-:W-:Y:S05]  /*1eb0*/  @P0 BRA `(.L_x_32) ;  /* 0x0000000400000947 */ /* 0x000fea0003800000 */
[----:B------:R-:W-:Y:S02]  /*1ec0*/  ISETP.GE.AND P0, PT, R23, RZ, PT ;  /* 0x000000ff1700720c */ /* 0x000fe40003f06270 */
[----:B------:R-:W-:-:S11]  /*1ed0*/  ISETP.GE.AND P1, PT, R25, RZ, PT ;  /* 0x000000ff1900720c */ /* 0x000fd60003f26270 */
[----:B------:R-:W-:Y:S01]  /*1ee0*/  @P0 MOV R18, RZ ;  /* 0x000000ff00120202 */ /* 0x000fe20000000f00 */
[----:B------:R-:W-:Y:S01]  /*1ef0*/  @!P0 FFMA R3, R3, 1.84467440737095516160e+19, RZ ;  /* 0x5f80000003038823 */ /* 0x000fe200000000ff */
[----:B------:R-:W-:Y:S01]  /*1f00*/  @!P0 MOV R18, 0xffffffc0 ;  /* 0xffffffc000128802 */ /* 0x000fe20000000f00 */
[----:B------:R-:W-:-:S03]  /*1f10*/  @!P1 FFMA R24, R0, 1.84467440737095516160e+19, RZ ;  /* 0x5f80000000189823 */ /* 0x000fc600000000ff */
[----:B------:R-:W-:-:S07]  /*1f20*/  @!P1 IADD3 R18, PT, PT, R18, 0x40, RZ ;  /* 0x0000004012129810 */ /* 0x000fce0007ffe0ff */
.L_x_28:
[----:B------:R-:W-:Y:S01]  /*1f30*/  LEA R23, R20, 0xc0800000, 0x17 ;  /* 0xc080000014177811 */ /* 0x000fe200078eb8ff */
[----:B------:R-:W-:Y:S01]  /*1f40*/  BSSY.RECONVERGENT B3, `(.L_x_33) ;  /* 0x0000036000037945 */ /* 0x000fe20003800200 */
[----:B------:R-:W-:Y:S02]  /*1f50*/  IADD3 R21, PT, PT, R21, -0x7f, RZ ;  /* 0xffffff8115157810 */ /* 0x000fe40007ffe0ff */
[----:B------:R-:W-:-:S03]  /*1f60*/  IADD3 R25, PT, PT, -R23, R24, RZ ;  /* 0x0000001817197210 */ /* 0x000fc60007ffe1ff */
[----:B------:R-:W-:Y:S01]  /*1f70*/  IMAD R0, R21, -0x800000, R3 ;  /* 0xff80000015007824 */ /* 0x000fe200078e0203 */
[----:B------:R-:W0:Y:S01]  /*1f80*/  MUFU.RCP R24, R25 ;  /* 0x0000001900187308 */ /* 0x000e220000001000 */
[----:B------:R-:W-:Y:S01]  /*1f90*/  FADD.FTZ R23, -R25, -RZ ;  /* 0x800000ff19177221 */ /* 0x000fe20000010100 */
[----:B------:R-:W-:-:S04]  /*1fa0*/  IADD3 R21, PT, PT, R21, 0x7f, -R20 ;  /* 0x0000007f15157810 */ /* 0x000fc80007ffe814 */
[----:B------:R-:W-:Y:S01]  /*1fb0*/  IADD3 R21, PT, PT, R21, R18, RZ ;  /* 0x0000001215157210 */ /* 0x000fe20007ffe0ff */
[----:B0-----:R-:W-:-:S04]  /*1fc0*/  FFMA R27, R24, R23, 1 ;  /* 0x3f800000181b7423 */ /* 0x001fc80000000017 */
[----:B------:R-:W-:-:S04]  /*1fd0*/  FFMA R3, R24, R27, R24 ;  /* 0x0000001b18037223 */ /* 0x000fc80000000018 */
[----:B------:R-:W-:-:S04]  /*1fe0*/  FFMA R24, R0, R3, RZ ;  /* 0x0000000300187223 */ /* 0x000fc800000000ff */
[----:B------:R-:W-:-:S04]  /*1ff0*/  FFMA R26, R23, R24, R0 ;  /* 0x00000018171a7223 */ /* 0x000fc80000000000 */
[----:B------:R-:W-:-:S04]  /*2000*/  FFMA R24, R3, R26, R24 ;  /* 0x0000001a03187223 */ /* 0x000fc80000000018 */
[----:B------:R-:W-:-:S04]  /*2010*/  FFMA R23, R23, R24, R0 ;  /* 0x0000001817177223 */ /* 0x000fc80000000000 */
[----:B------:R-:W-:-:S05]  /*2020*/  FFMA R0, R3, R23, R24 ;  /* 0x0000001703007223 */ /* 0x000fca0000000018 */
[----:B------:R-:W-:-:S04]  /*2030*/  SHF.R.U32.HI R20, RZ, 0x17, R0 ;  /* 0x00000017ff147819 */ /* 0x000fc80000011600 */
[----:B------:R-:W-:-:S04]  /*2040*/  LOP3.LUT R18, R20, 0xff, RZ, 0xc0, !PT ;  /* 0x000000ff14127812 */ /* 0x000fc800078ec0ff */
[----:B------:R-:W-:-:S04]  /*2050*/  IADD3 R18, PT, PT, R18, R21, RZ ;  /* 0x0000001512127210 */ /* 0x000fc80007ffe0ff */
[----:B------:R-:W-:-:S04]  /*2060*/  IADD3 R20, PT, PT, R18, -0x1, RZ ;  /* 0xffffffff12147810 */ /* 0x000fc80007ffe0ff */
[----:B------:R-:W-:-:S13]  /*2070*/  ISETP.GE.U32.AND P0, PT, R20, 0xfe, PT ;  /* 0x000000fe1400780c */ /* 0x000fda0003f06070 */
[----:B------:R-:W-:Y:S05]  /*2080*/  @!P0 BRA `(.L_x_34) ;  /* 0x0000000000808947 */ /* 0x000fea0003800000 */
[----:B------:R-:W-:-:S13]  /*2090*/  ISETP.GT.AND P0, PT, R18, 0xfe, PT ;  /* 0x000000fe1200780c */ /* 0x000fda0003f04270 */
[----:B------:R-:W-:Y:S05]  /*20a0*/  @P0 BRA `(.L_x_35) ;  /* 0x00000000006c0947 */ /* 0x000fea0003800000 */
[----:B------:R-:W-:-:S13]  /*20b0*/  ISETP.GE.AND P0, PT, R18, 0x1, PT ;  /* 0x000000011200780c */ /* 0x000fda0003f06270 */
[----:B------:R-:W-:Y:S05]  /*20c0*/  @P0 BRA `(.L_x_36) ;  /* 0x0000000000740947 */ /* 0x000fea0003800000 */
[----:B------:R-:W-:Y:S02]  /*20d0*/  ISETP.GE.AND P0, PT, R18, -0x18, PT ;  /* 0xffffffe81200780c */ /* 0x000fe40003f06270 */
[----:B------:R-:W-:-:S11]  /*20e0*/  LOP3.LUT R0, R0, 0x80000000, RZ, 0xc0, !PT ;  /* 0x8000000000007812 */ /* 0x000fd600078ec0ff */
[----:B------:R-:W-:Y:S05]  /*20f0*/  @!P0 BRA `(.L_x_36) ;  /* 0x0000000000688947 */ /* 0x000fea0003800000 */
[CCC-:B------:R-:W-:Y:S01]  /*2100*/  FFMA.RZ R20, R3.reuse, R23.reuse, R24.reuse ;  /* 0x0000001703147223 */ /* 0x1c0fe2000000c018 */
[C---:B------:R-:W-:Y:S02]  /*2110*/  ISETP.NE.AND P2, PT, R18.reuse, RZ, PT ;  /* 0x000000ff1200720c */ /* 0x040fe40003f45270 */
[----:B------:R-:W-:Y:S02]  /*2120*/  ISETP.NE.AND P1, PT, R18, RZ, PT ;  /* 0x000000ff1200720c */ /* 0x000fe40003f25270 */
[----:B------:R-:W-:Y:S01]  /*2130*/  LOP3.LUT R21, R20, 0x7fffff, RZ, 0xc0, !PT ;  /* 0x007fffff14157812 */ /* 0x000fe200078ec0ff */
[CCC-:B------:R-:W-:Y:S01]  /*2140*/  FFMA.RP R20, R3.reuse, R23.reuse, R24.reuse ;  /* 0x0000001703147223 */ /* 0x1c0fe20000008018 */
[----:B------:R-:W-:Y:S01]  /*2150*/  FFMA.RM R3, R3, R23, R24 ;  /* 0x0000001703037223 */ /* 0x000fe20000004018 */
[----:B------:R-:W-:Y:S02]  /*2160*/  IADD3 R24, PT, PT, R18, 0x20, RZ ;  /* 0x0000002012187810 */ /* 0x000fe40007ffe0ff */
[----:B------:R-:W-:-:S02]  /*2170*/  LOP3.LUT R21, R21, 0x800000, RZ, 0xfc, !PT ;  /* 0x0080000015157812 */ /* 0x000fc400078efcff */
[----:B------:R-:W-:Y:S02]  /*2180*/  IADD3 R18, PT, PT, -R18, RZ, RZ ;  /* 0x000000ff12127210 */ /* 0x000fe40007ffe1ff */
[----:B------:R-:W-:Y:S02]  /*2190*/  SHF.L.U32 R24, R21, R24, RZ ;  /* 0x0000001815187219 */ /* 0x000fe400000006ff */
[----:B------:R-:W-:Y:S02]  /*21a0*/  FSETP.NEU.FTZ.AND P0, PT, R20, R3, PT ;  /* 0x000000031400720b */ /* 0x000fe40003f1d000 */
[----:B------:R-:W-:Y:S02]  /*21b0*/  SEL R18, R18, RZ, P2 ;  /* 0x000000ff12127207 */ /* 0x000fe40001000000 */
[----:B------:R-:W-:Y:S02]  /*21c0*/  ISETP.NE.AND P1, PT, R24, RZ, P1 ;  /* 0x000000ff1800720c */ /* 0x000fe40000f25270 */
[----:B------:R-:W-:-:S02]  /*21d0*/  SHF.R.U32.HI R18, RZ, R18, R21 ;  /* 0x00000012ff127219 */ /* 0x000fc40000011615 */
[----:B------:R-:W-:Y:S02]  /*21e0*/  PLOP3.LUT P0, PT, P0, P1, PT, 0xf8, 0x8f ;  /* 0x00000000008f781c */ /* 0x000fe40000703f70 */
[----:B------:R-:W-:Y:S02]  /*21f0*/  SHF.R.U32.HI R20, RZ, 0x1, R18 ;  /* 0x00000001ff147819 */ /* 0x000fe40000011612 */
[----:B------:R-:W-:-:S04]  /*2200*/  SEL R3, RZ, 0x1, !P0 ;  /* 0x00000001ff037807 */ /* 0x000fc80004000000 */
[----:B------:R-:W-:-:S04]  /*2210*/  LOP3.LUT R3, R3, 0x1, R20, 0xf8, !PT ;  /* 0x0000000103037812 */ /* 0x000fc800078ef814 */
[----:B------:R-:W-:-:S04]  /*2220*/  LOP3.LUT R3, R3, R18, RZ, 0xc0, !PT ;  /* 0x0000001203037212 */ /* 0x000fc800078ec0ff */
[----:B------:R-:W-:-:S04]  /*2230*/  IADD3 R3, PT, PT, R20, R3, RZ ;  /* 0x0000000314037210 */ /* 0x000fc80007ffe0ff */
[----:B------:R-:W-:Y:S01]  /*2240*/  LOP3.LUT R0, R3, R0, RZ, 0xfc, !PT ;  /* 0x0000000003007212 */ /* 0x000fe200078efcff */
[----:B------:R-:W-:Y:S06]  /*2250*/  BRA `(.L_x_36) ;  /* 0x0000000000107947 */ /* 0x000fec0003800000 */
.L_x_35:
[----:B------:R-:W-:-:S04]  /*2260*/  LOP3.LUT R0, R0, 0x80000000, RZ, 0xc0, !PT ;  /* 0x8000000000007812 */ /* 0x000fc800078ec0ff */
[----:B------:R-:W-:Y:S01]  /*2270*/  LOP3.LUT R0, R0, 0x7f800000, RZ, 0xfc, !PT ;  /* 0x7f80000000007812 */ /* 0x000fe200078efcff */
[----:B------:R-:W-:Y:S06]  /*2280*/  BRA `(.L_x_36) ;  /* 0x0000000000047947 */ /* 0x000fec0003800000 */
.L_x_34:
[----:B------:R-:W-:-:S07]  /*2290*/  LEA R0, R21, R0, 0x17 ;  /* 0x0000000015007211 */ /* 0x000fce00078eb8ff */
.L_x_36:
[----:B------:R-:W-:Y:S05]  /*22a0*/  BSYNC.RECONVERGENT B3 ;  /* 0x0000000000037941 */ /* 0x000fea0003800200 */
.L_x_33:
[----:B------:R-:W-:Y:S05]  /*22b0*/  BRA `(.L_x_37) ;  /* 0x0000000000207947 */ /* 0x000fea0003800000 */
.L_x_32:
[----:B------:R-:W-:-:S04]  /*22c0*/  LOP3.LUT R0, R24, 0x80000000, R3, 0x48, !PT ;  /* 0x8000000018007812 */ /* 0x000fc800078e4803 */
[----:B------:R-:W-:Y:S01]  /*22d0*/  LOP3.LUT R0, R0, 0x7f800000, RZ, 0xfc, !PT ;  /* 0x7f80000000007812 */ /* 0x000fe200078efcff */
[----:B------:R-:W-:Y:S06]  /*22e0*/  BRA `(.L_x_37) ;  /* 0x0000000000147947 */ /* 0x000fec0003800000 */
.L_x_31:
[----:B------:R-:W-:Y:S01]  /*22f0*/  LOP3.LUT R0, R24, 0x80000000, R3, 0x48, !PT ;  /* 0x8000000018007812 */ /* 0x000fe200078e4803 */
[----:B------:R-:W-:Y:S06]  /*2300*/  BRA `(.L_x_37) ;  /* 0x00000000000c7947 */ /* 0x000fec0003800000 */
.L_x_30:
[----:B------:R-:W0:Y:S01]  /*2310*/  MUFU.RSQ R0, -QNAN ;  /* 0xffc0000000007908 */ /* 0x000e220000001400 */
[----:B------:R-:W-:Y:S05]  /*2320*/  BRA `(.L_x_37) ;  /* 0x0000000000047947 */ /* 0x000fea0003800000 */
.L_x_29:
[----:B------:R-:W-:-:S07]  /*2330*/  FADD.FTZ R0, R3, R0 ;  /* 0x0000000003007221 */ /* 0x000fce0000010000 */
.L_x_37:
[----:B------:R-:W-:Y:S05]  /*2340*/  BSYNC.RECONVERGENT B2 ;  /* 0x0000000000027941 */ /* 0x000fea0003800200 */
.L_x_27:
[----:B------:R-:W-:-:S04]  /*2350*/  HFMA2 R23, -RZ, RZ, 0, 0 ;  /* 0x00000000ff177431 */ /* 0x000fc800000001ff */
[----:B0-----:R-:W-:Y:S05]  /*2360*/  RET.REL.NODEC R22 `(er_many_series_one_param_time_major_f32) ;  /* 0xffffffdc16247950 */ /* 0x001fea0003c3ffff */
.L_x_38:
[----:B------:R-:W-:-:S00]  /*2370*/  BRA `(.L_x_38) ;  /* 0xfffffffc00fc7947 */ /* 0x000fc0000383ffff */
[----:B------:R-:W-:-:S00]  /*2380*/  NOP ;  /* 0x0000000000007918 */ /* 0x000fc00000000000 */
[----:B------:R-:W-:-:S00]  /*2390*/  NOP ;  /* 0x0000000000007918 */ /* 0x000fc00000000000 */
[----:B------:R-:W-:-:S00]  /*23a0*/  NOP ;  /* 0x0000000000007918 */ /* 0x000fc00000000000 */
[----:B------:R-:W-:-:S00]  /*23b0*/  NOP ;  /* 0x0000000000007918 */ /* 0x000fc00000000000 */
[----:B------:R-:W-:-:S00]  /*23c0*/  NOP ;  /* 0x0000000000007918 */ /* 0x000fc00000000000 */
[----:B------:R-:W-:-:S00]  /*23d0*/  NOP ;  /* 0x0000000000007918 */ /* 0x000fc00000000000 */
[----:B------:R-:W-:-:S00]  /*23e0*/  NOP ;  /* 0x0000000000007918 */ /* 0x000fc00000000000 */
[----:B------:R-:W-:-:S00]  /*23f0*/  NOP ;  /* 0x0000000000007918 */ /* 0x000fc00000000000 */
.L_x_96:


//--------------------- .text.er_batch_f32        --------------------------
	.section	.text.er_batch_f32,"ax",@progbits
	.align	128
        .global         er_batch_f32
        .type           er_batch_f32,@function
        .size           er_batch_f32,(.L_x_97 - er_batch_f32)
        .other          er_batch_f32,@"STO_CUDA_ENTRY STV_DEFAULT"
er_batch_f32:
.text.er_batch_f32:
[----:B------:R-:W-:Y:S01]  /*0000*/  LDC R1, c[0x0][0x37c] ;  /* 0x0000df00ff017b82 */ /* 0x000fe20000000800 */
[----:B------:R-:W0:Y:S07]  /*0010*/  S2R R3, SR_TID.X ;  /* 0x0000000000037919 */ /* 0x000e2e0000002100 */
[----:B------:R-:W0:Y:S01]  /*0020*/  S2UR UR4, SR_CTAID.X ;  /* 0x00000000000479c3 */ /* 0x000e220000002500 */
[----:B------:R-:W1:Y:S07]  /*0030*/  LDCU UR5, c[0x0][0x398] ;  /* 0x00007300ff0577ac */ /* 0x000e6e0008000800 */
[----:B------:R-:W0:Y:S02]  /*0040*/  LDC R4, c[0x0][0x360] ;  /* 0x0000d800ff047b82 */ /* 0x000e240000000800 */
[----:B0-----:R-:W-:-:S05]  /*0050*/  IMAD R4, R4, UR4, R3 ;  /* 0x0000000404047c24 */ /* 0x001fca000f8e0203 */
[----:B-1----:R-:W-:-:S13]  /*0060*/  ISETP.GE.AND P0, PT, R4, UR5, PT ;  /* 0x0000000504007c0c */ /* 0x002fda000bf06270 */
[----:B------:R-:W-:Y:S05]  /*0070*/  @P0 EXIT ;  /* 0x000000000000094d */ /* 0x000fea0003800000 */
[----:B------:R-:W0:Y:S01]  /*0080*/  LDC.64 R2, c[0x0][0x390] ;  /* 0x0000e400ff027b82 */ /* 0x000e220000000a00 */
[----:B------:R-:W1:Y:S07]  /*0090*/  LDCU.64 UR4, c[0x0][0x358] ;  /* 0x00006b00ff0477ac */ /* 0x000e6e0008000a00 */
[----:B------:R-:W2:Y:S01]  /*00a0*/  LDC R15, c[0x0][0x388] ;  /* 0x0000e200ff0f7b82 */ /* 0x000ea20000000800 */
[----:B0-----:R-:W-:-:S06]  /*00b0*/  IMAD.WIDE R2, R4, 0x4, R2 ;  /* 0x0000000404027825 */ /* 0x001fcc00078e0202 */
[----:B-1----:R-:W2:Y:S02]  /*00c0*/  LDG.E.CONSTANT R2, desc[UR4][R2.64] ;  /* 0x0000000402027981 */ /* 0x002ea4000c1e9900 */
[----:B--2---:R-:W-:-:S04]  /*00d0*/  ISETP.GT.AND P0, PT, R2, R15, PT ;  /* 0x0000000f0200720c */ /* 0x004fc80003f04270 */
[----:B------:R-:W-:-:S13]  /*00e0*/  ISETP.LT.OR P0, PT, R2, 0x1, P0 ;  /* 0x000000010200780c */ /* 0x000fda0000701670 */
[----:B------:R-:W-:Y:S05]  /*00f0*/  @P0 EXIT ;  /* 0x000000000000094d */ /* 0x000fea0003800000 */
[----:B------:R-:W0:Y:S01]  /*0100*/  LDC R7, c[0x0][0x38c] ;  /* 0x0000e300ff077b82 */ /* 0x000e220000000800 */
[----:B------:R-:W1:Y:S01]  /*0110*/  LDCU.64 UR8, c[0x0][0x3a0] ;  /* 0x00007400ff0877ac */ /* 0x000e620008000a00 */
[----:B------:R-:W-:Y:S01]  /*0120*/  IMAD.WIDE R4, R4, R15, RZ ;  /* 0x0000000f04047225 */ /* 0x000fe200078e02ff */
[----:B------:R-:W2:Y:S01]  /*0130*/  LDCU.64 UR10, c[0x0][0x380] ;  /* 0x00007000ff0a77ac */ /* 0x000ea20008000a00 */
[----:B0-----:R-:W-:-:S04]  /*0140*/  IADD3 R12, PT, PT, R2, R7, RZ ;  /* 0x00000007020c7210 */ /* 0x001fc80007ffe0ff */
[----:B------:R-:W-:-:S13]  /*0150*/  ISETP.GT.AND P0, PT, R12, R15, PT ;  /* 0x0000000f0c00720c */ /* 0x000fda0003f04270 */
[----:B-12---:R-:W-:Y:S05]  /*0160*/  @P0 BRA `(.L_x_39) ;  /* 0x0000001800c80947 */ /* 0x006fea0003800000 */
[----:B------:R-:W0:Y:S01]  /*0170*/  LDC R21, c[0x0][0x38c] ;  /* 0x0000e300ff157b82 */ /* 0x000e220000000800 */
[C---:B------:R-:W-:Y:S01]  /*0180*/  ISETP.GE.AND P0, PT, R12.reuse, 0x2, PT ;  /* 0x000000020c00780c */ /* 0x040fe20003f06270 */
[----:B------:R-:W-:Y:S01]  /*0190*/  BSSY.RECONVERGENT B0, `(.L_x_40) ;  /* 0x000004c000007945 */ /* 0x000fe20003800200 */
[----:B------:R-:W-:Y:S02]  /*01a0*/  IADD3 R19, PT, PT, R12, -0x1, RZ ;  /* 0xffffffff0c137810 */ /* 0x000fe40007ffe0ff */
[----:B0-----:R-:W-:-:S09]  /*01b0*/  MOV R13, R21 ;  /* 0x00000015000d7202 */ /* 0x001fd20000000f00 */
        /* <DEDUP_REMOVED lines=8> */
[----:B------:R-:W0:Y:S01]  /*0240*/  LDCU.64 UR6, c[0x0][0x3a0] ;  /* 0x00007400ff0677ac */ /* 0x000e220008000a00 */
[----:B------:R-:W-:Y:S02]  /*0250*/  LOP3.LUT R3, R19, 0xfffffff8, RZ, 0xc0, !PT ;  /* 0xfffffff813037812 */ /* 0x000fe400078ec0ff */
[----:B------:R-:W-:Y:S02]  /*0260*/  MOV R17, 0x7fc00000 ;  /* 0x7fc0000000117802 */ /* 0x000fe40000000f00 */
[----:B------:R-:W-:Y:S02]  /*0270*/  IADD3 R0, PT, PT, -R3, RZ, RZ ;  /* 0x000000ff03007210 */ /* 0x000fe40007ffe1ff */
[----:B0-----:R-:W-:-:S04]  /*0280*/  LEA R6, P1, R4, UR6, 0x2 ;  /* 0x0000000604067c11 */ /* 0x001fc8000f8210ff */
[----:B------:R-:W-:Y:S02]  /*0290*/  IADD3 R6, P2, PT, R6, 0x10, RZ ;  /* 0x0000001006067810 */ /* 0x000fe40007f5e0ff */
[----:B------:R-:W-:-:S04]  /*02a0*/  LEA.HI.X R11, R4, UR7, R5, 0x2, P1 ;  /* 0x00000007040b7c11 */ /* 0x000fc800088f1405 */
[----:B------:R-:W-:-:S07]  /*02b0*/  IADD3.X R11, PT, PT, RZ, R11, RZ, P2, !PT ;  /* 0x0000000bff0b7210 */ /* 0x000fce00017fe4ff */
.L_x_44:
[----:B0-----:R-:W-:Y:S02]  /*02c0*/  MOV R8, R6 ;  /* 0x0000000600087202 */ /* 0x001fe40000000f00 */
[----:B------:R-:W-:Y:S02]  /*02d0*/  MOV R9, R11 ;  /* 0x0000000b00097202 */ /* 0x000fe40000000f00 */
[----:B------:R-:W-:Y:S02]  /*02e0*/  IADD3 R0, PT, PT, R0, 0x8, RZ ;  /* 0x0000000800007810 */ /* 0x000fe40007ffe0ff */
[----:B------:R-:W-:Y:S01]  /*02f0*/  IADD3 R6, P2, PT, R8, 0x20, RZ ;  /* 0x0000002008067810 */ /* 0x000fe20007f5e0ff */
[----:B------:R0:W-:Y:S01]  /*0300*/  STG.E desc[UR4][R8.64+-0x10], R17 ;  /* 0xfffff01108007986 */ /* 0x0001e2000c101904 */
[----:B------:R-:W-:Y:S02]  /*0310*/  ISETP.NE.AND P1, PT, R0, RZ, PT ;  /* 0x000000ff0000720c */ /* 0x000fe40003f25270 */
[----:B------:R-:W-:Y:S01]  /*0320*/  IADD3.X R11, PT, PT, RZ, R9, RZ, P2, !PT ;  /* 0x00000009ff0b7210 */ /* 0x000fe200017fe4ff */
[----:B------:R0:W-:Y:S04]  /*0330*/  STG.E desc[UR4][R8.64+-0xc], R17 ;  /* 0xfffff41108007986 */ /* 0x0001e8000c101904 */
[----:B------:R0:W-:Y:S04]  /*0340*/  STG.E desc[UR4][R8.64+-0x8], R17 ;  /* 0xfffff81108007986 */ /* 0x0001e8000c101904 */
[----:B------:R0:W-:Y:S04]  /*0350*/  STG.E desc[UR4][R8.64+-0x4], R17 ;  /* 0xfffffc1108007986 */ /* 0x0001e8000c101904 */
[----:B------:R0:W-:Y:S04]  /*0360*/  STG.E desc[UR4][R8.64], R17 ;  /* 0x0000001108007986 */ /* 0x0001e8000c101904 */
[----:B------:R0:W-:Y:S04]  /*0370*/  STG.E desc[UR4][R8.64+0x4], R17 ;  /* 0x0000041108007986 */ /* 0x0001e8000c101904 */
[----:B------:R0:W-:Y:S04]  /*0380*/  STG.E desc[UR4][R8.64+0x8], R17 ;  /* 0x0000081108007986 */ /* 0x0001e8000c101904 */
[----:B------:R0:W-:Y:S01]  /*0390*/  STG.E desc[UR4][R8.64+0xc], R17 ;  /* 0x00000c1108007986 */ /* 0x0001e2000c101904 */
[----:B------:R-:W-:Y:S05]  /*03a0*/  @P1 BRA `(.L_x_44) ;  /* 0xfffffffc00c41947 */ /* 0x000fea000383ffff */
.L_x_43:
[----:B------:R-:W-:Y:S05]  /*03b0*/  BSYNC.RECONVERGENT B1 ;  /* 0x0000000000017941 */ /* 0x000fea0003800200 */
.L_x_42:
[----:B------:R-:W-:Y:S05]  /*03c0*/  @!P0 BRA `(.L_x_41) ;  /* 0x0000000000a08947 */ /* 0x000fea0003800000 */
[----:B------:R-:W-:Y:S01]  /*03d0*/  ISETP.GE.U32.AND P1, PT, R10, 0x4, PT ;  /* 0x000000040a00780c */ /* 0x000fe20003f26070 */
[----:B------:R-:W-:Y:S01]  /*03e0*/  BSSY.RECONVERGENT B1, `(.L_x_45) ;  /* 0x000000f000017945 */ /* 0x000fe20003800200 */
[----:B------:R-:W-:-:S04]  /*03f0*/  LOP3.LUT R6, R19, 0x3, RZ, 0xc0, !PT ;  /* 0x0000000313067812 */ /* 0x000fc800078ec0ff */
[----:B------:R-:W-:-:S07]  /*0400*/  ISETP.NE.AND P0, PT, R6, RZ, PT ;  /* 0x000000ff0600720c */ /* 0x000fce0003f05270 */
[----:B------:R-:W-:Y:S06]  /*0410*/  @!P1 BRA `(.L_x_46) ;  /* 0x00000000002c9947 */ /* 0x000fec0003800000 */
[----:B------:R-:W1:Y:S01]  /*0420*/  LDCU.64 UR6, c[0x0][0x3a0] ;  /* 0x00007400ff0677ac */ /* 0x000e620008000a00 */
[----:B------:R-:W-:Y:S02]  /*0430*/  IADD3 R0, P1, PT, R4, R3, RZ ;  /* 0x0000000304007210 */ /* 0x000fe40007f3e0ff */
[----:B------:R-:W-:Y:S02]  /*0440*/  MOV R11, 0x7fc00000 ;  /* 0x7fc00000000b7802 */ /* 0x000fe40000000f00 */
[----:B0-----:R-:W-:Y:S02]  /*0450*/  IADD3.X R9, PT, PT, RZ, R5, RZ, P1, !PT ;  /* 0x00000005ff097210 */ /* 0x001fe40000ffe4ff */
[----:B------:R-:W-:Y:S02]  /*0460*/  IADD3 R3, PT, PT, R3, 0x4, RZ ;  /* 0x0000000403037810 */ /* 0x000fe40007ffe0ff */
[----:B-1----:R-:W-:-:S04]  /*0470*/  LEA R8, P1, R0, UR6, 0x2 ;  /* 0x0000000600087c11 */ /* 0x002fc8000f8210ff */
[----:B------:R-:W-:-:S05]  /*0480*/  LEA.HI.X R9, R0, UR7, R9, 0x2, P1 ;  /* 0x0000000700097c11 */ /* 0x000fca00088f1409 */
[----:B------:R1:W-:Y:S04]  /*0490*/  STG.E desc[UR4][R8.64], R11 ;  /* 0x0000000b08007986 */ /* 0x0003e8000c101904 */
[----:B------:R1:W-:Y:S04]  /*04a0*/  STG.E desc[UR4][R8.64+0x4], R11 ;  /* 0x0000040b08007986 */ /* 0x0003e8000c101904 */
[----:B------:R1:W-:Y:S04]  /*04b0*/  STG.E desc[UR4][R8.64+0x8], R11 ;  /* 0x0000080b08007986 */ /* 0x0003e8000c101904 */
[----:B------:R1:W-:Y:S02]  /*04c0*/  STG.E desc[UR4][R8.64+0xc], R11 ;  /* 0x00000c0b08007986 */ /* 0x0003e4000c101904 */
.L_x_46:
[----:B------:R-:W-:Y:S05]  /*04d0*/  BSYNC.RECONVERGENT B1 ;  /* 0x0000000000017941 */ /* 0x000fea0003800200 */
.L_x_45:
[----:B------:R-:W-:Y:S05]  /*04e0*/  @!P0 BRA `(.L_x_41) ;  /* 0x0000000000588947 */ /* 0x000fea0003800000 */
[----:B------:R-:W-:Y:S01]  /*04f0*/  LOP3.LUT R0, R19, 0x1, RZ, 0xc0, !PT ;  /* 0x0000000113007812 */ /* 0x000fe200078ec0ff */
[----:B------:R-:W-:Y:S01]  /*0500*/  BSSY.RECONVERGENT B1, `(.L_x_47) ;  /* 0x000000e000017945 */ /* 0x000fe20003800200 */
[----:B------:R-:W-:Y:S02]  /*0510*/  ISETP.NE.AND P1, PT, R6, 0x1, PT ;  /* 0x000000010600780c */ /* 0x000fe40003f25270 */
[----:B------:R-:W-:-:S13]  /*0520*/  ISETP.NE.U32.AND P0, PT, R0, 0x1, PT ;  /* 0x000000010000780c */ /* 0x000fda0003f05070 */
[----:B01----:R-:W0:Y:S01]  /*0530*/  @!P0 LDC.64 R8, c[0x0][0x3a0] ;  /* 0x0000e800ff088b82 */ /* 0x003e220000000a00 */
[----:B------:R-:W-:Y:S05]  /*0540*/  @!P1 BRA `(.L_x_48) ;  /* 0x0000000000249947 */ /* 0x000fea0003800000 */
[----:B------:R-:W1:Y:S01]  /*0550*/  LDCU.64 UR6, c[0x0][0x3a0] ;  /* 0x00007400ff0677ac */ /* 0x000e620008000a00 */
[----:B------:R-:W-:Y:S02]  /*0560*/  IADD3 R0, P1, PT, R4, R3, RZ ;  /* 0x0000000304007210 */ /* 0x000fe40007f3e0ff */
[----:B------:R-:W-:Y:S02]  /*0570*/  MOV R17, 0x7fc00000 ;  /* 0x7fc0000000117802 */ /* 0x000fe40000000f00 */
[----:B------:R-:W-:Y:S02]  /*0580*/  IADD3.X R11, PT, PT, RZ, R5, RZ, P1, !PT ;  /* 0x00000005ff0b7210 */ /* 0x000fe40000ffe4ff */
[----:B------:R-:W-:Y:S02]  /*0590*/  IADD3 R3, PT, PT, R3, 0x2, RZ ;  /* 0x0000000203037810 */ /* 0x000fe40007ffe0ff */
[----:B-1----:R-:W-:-:S04]  /*05a0*/  LEA R10, P1, R0, UR6, 0x2 ;  /* 0x00000006000a7c11 */ /* 0x002fc8000f8210ff */
[----:B------:R-:W-:-:S05]  /*05b0*/  LEA.HI.X R11, R0, UR7, R11, 0x2, P1 ;  /* 0x00000007000b7c11 */ /* 0x000fca00088f140b */
[----:B------:R1:W-:Y:S04]  /*05c0*/  STG.E desc[UR4][R10.64], R17 ;  /* 0x000000110a007986 */ /* 0x0003e8000c101904 */
[----:B------:R1:W-:Y:S02]  /*05d0*/  STG.E desc[UR4][R10.64+0x4], R17 ;  /* 0x000004110a007986 */ /* 0x0003e4000c101904 */
.L_x_48:
[----:B------:R-:W-:Y:S05]  /*05e0*/  BSYNC.RECONVERGENT B1 ;  /* 0x0000000000017941 */ /* 0x000fea0003800200 */
.L_x_47:
[----:B------:R-:W-:-:S04]  /*05f0*/  @!P0 IADD3 R3, P1, PT, R4, R3, RZ ;  /* 0x0000000304038210 */ /* 0x000fc80007f3e0ff */
[----:B------:R-:W-:Y:S02]  /*0600*/  @!P0 IADD3.X R0, PT, PT, RZ, R5, RZ, P1, !PT ;  /* 0x00000005ff008210 */ /* 0x000fe40000ffe4ff */
[----:B0-----:R-:W-:-:S04]  /*0610*/  @!P0 LEA R8, P1, R3, R8, 0x2 ;  /* 0x0000000803088211 */ /* 0x001fc800078210ff */
[----:B------:R-:W-:Y:S02]  /*0620*/  @!P0 LEA.HI.X R9, R3, R9, R0, 0x2, P1 ;  /* 0x0000000903098211 */ /* 0x000fe400008f1400 */
[----:B------:R-:W-:-:S05]  /*0630*/  @!P0 MOV R3, 0x7fc00000 ;  /* 0x7fc0000000038802 */ /* 0x000fca0000000f00 */
[----:B------:R2:W-:Y:S02]  /*0640*/  @!P0 STG.E desc[UR4][R8.64], R3 ;  /* 0x0000000308008986 */ /* 0x0005e4000c101904 */
.L_x_41:
[----:B------:R-:W-:Y:S05]  /*0650*/  BSYNC.RECONVERGENT B0 ;  /* 0x0000000000007941 */ /* 0x000fea0003800200 */
.L_x_40:
[----:B012---:R-:W0:Y:S01]  /*0660*/  LDC.64 R8, c[0x0][0x380] ;  /* 0x0000e000ff087b82 */ /* 0x007e220000000a00 */
[----:B------:R-:W-:Y:S01]  /*0670*/  ISETP.GT.AND P0, PT, R19, R7, PT ;  /* 0x000000071300720c */ /* 0x000fe20003f04270 */
[----:B------:R-:W-:Y:S01]  /*0680*/  BSSY.RECONVERGENT B0, `(.L_x_49) ;  /* 0x0000113000007945 */ /* 0x000fe20003800200 */
[----:B------:R-:W-:Y:S01]  /*0690*/  HFMA2 R14, -RZ, RZ, 0, 0 ;  /* 0x00000000ff0e7431 */ /* 0x000fe200000001ff */
[----:B------:R-:W-:Y:S01]  /*06a0*/  MOV R17, RZ ;  /* 0x000000ff00117202 */ /* 0x000fe20000000f00 */
[----:B0-----:R-:W-:-:S09]  /*06b0*/  IMAD.WIDE R6, R7, 0x4, R8 ;  /* 0x0000000407067825 */ /* 0x001fd200078e0208 */
[----:B------:R-:W-:Y:S05]  /*06c0*/  @!P0 BRA `(.L_x_50) ;  /* 0x0000001000388947 */ /* 0x000fea0003800000 */
[C---:B------:R-:W-:Y:S01]  /*06d0*/  IADD3 R0, PT, PT, R2.reuse, -0x1, RZ ;  /* 0xffffffff02007810 */ /* 0x040fe20007ffe0ff */
[----:B------:R-:W-:Y:S01]  /*06e0*/  BSSY.RECONVERGENT B1, `(.L_x_51) ;  /* 0x000008c000017945 */ /* 0x000fe20003800200 */
[----:B------:R-:W-:Y:S02]  /*06f0*/  IADD3 R2, PT, PT, R2, -0x2, RZ ;  /* 0xfffffffe02027810 */ /* 0x000fe40007ffe0ff */
[----:B------:R-:W-:Y:S02]  /*0700*/  LOP3.LUT R22, R0, 0x7, RZ, 0xc0, !PT ;  /* 0x0000000700167812 */ /* 0x000fe400078ec0ff */
[----:B------:R-:W-:Y:S02]  /*0710*/  ISETP.GE.U32.AND P1, PT, R2, 0x7, PT ;  /* 0x000000070200780c */ /* 0x000fe40003f26070 */
[----:B------:R-:W-:Y:S02]  /*0720*/  ISETP.NE.AND P0, PT, R22, RZ, PT ;  /* 0x000000ff1600720c */ /* 0x000fe40003f05270 */
[----:B------:R-:W-:-:S02]  /*0730*/  MOV R17, RZ ;  /* 0x000000ff00117202 */ /* 0x000fc40000000f00 */
[----:B------:R-:W-:-:S07]  /*0740*/  MOV R14, RZ ;  /* 0x000000ff000e7202 */ /* 0x000fce0000000f00 */
[----:B------:R-:W-:Y:S05]  /*0750*/  @!P1 BRA `(.L_x_52) ;  /* 0x0000000800109947 */ /* 0x000fea0003800000 */
[----:B------:R0:W5:Y:S01]  /*0760*/  LDG.E.CONSTANT R16, desc[UR4][R6.64] ;  /* 0x0000000406107981 */ /* 0x000162000c1e9900 */
[----:B------:R-:W1:Y:S01]  /*0770*/  LDC.64 R2, c[0x0][0x380] ;  /* 0x0000e000ff027b82 */ /* 0x000e620000000a00 */
[----:B------:R-:W-:Y:S01]  /*0780*/  LOP3.LUT R18, R0, 0xfffffff8, RZ, 0xc0, !PT ;  /* 0xfffffff800127812 */ /* 0x000fe200078ec0ff */
[----:B------:R-:W-:-:S03]  /*0790*/  HFMA2 R17, -RZ, RZ, 0, 0 ;  /* 0x00000000ff117431 */ /* 0x000fc600000001ff */
[----:B------:R-:W-:Y:S02]  /*07a0*/  IADD3 R18, PT, PT, -R18, RZ, RZ ;  /* 0x000000ff12127210 */ /* 0x000fe40007ffe1ff */
[----:B-1----:R-:W-:-:S04]  /*07b0*/  IADD3 R2, P1, PT, R2, 0x10, RZ ;  /* 0x0000001002027810 */ /* 0x002fc80007f3e0ff */
[----:B0-----:R-:W-:-:S09]  /*07c0*/  IADD3.X R3, PT, PT, RZ, R3, RZ, P1, !PT ;  /* 0x00000003ff037210 */ /* 0x001fd20000ffe4ff */
.L_x_53:
[----:B------:R-:W-:-:S05]  /*07d0*/  IMAD.WIDE R10, R21, 0x4, R2 ;  /* 0x00000004150a7825 */ /* 0x000fca00078e0202 */
[----:B------:R-:W2:Y:S04]  /*07e0*/  LDG.E.CONSTANT R24, desc[UR4][R10.64+-0xc] ;  /* 0xfffff4040a187981 */ /* 0x000ea8000c1e9900 */
[----:B------:R-:W3:Y:S04]  /*07f0*/  LDG.E.CONSTANT R23, desc[UR4][R10.64+-0x8] ;  /* 0xfffff8040a177981 */ /* 0x000ee8000c1e9900 */
[----:B------:R-:W4:Y:S01]  /*0800*/  LDG.E.CONSTANT R20, desc[UR4][R10.64+-0x4] ;  /* 0xfffffc040a147981 */ /* 0x000f22000c1e9900 */
[----:B--2--5:R-:W-:-:S04]  /*0810*/  FADD R26, R24, -R16 ;  /* 0x80000010181a7221 */ /* 0x024fc80000000000 */
[----:B------:R-:W-:-:S04]  /*0820*/  FADD R16, |R26|, R17 ;  /* 0x000000111a107221 */ /* 0x000fc80000000200 */
[----:B------:R-:W-:-:S04]  /*0830*/  FADD R25, R16, -R17 ;  /* 0x8000001110197221 */ /* 0x000fc80000000000 */
[--C-:B------:R-:W-:Y:S01]  /*0840*/  FADD R27, |R26|, -R25.reuse ;  /* 0x800000191a1b7221 */ /* 0x100fe20000000200 */
[----:B------:R-:W-:-:S04]  /*0850*/  FADD R26, R16, -R25 ;  /* 0x80000019101a7221 */ /* 0x000fc80000000000 */
[----:B------:R-:W-:Y:S02]  /*0860*/  FADD R26, -R26, R17 ;  /* 0x000000111a1a7221 */ /* 0x000fe40000000100 */
[----:B------:R-:W2:Y:S02]  /*0870*/  LDG.E.CONSTANT R17, desc[UR4][R10.64] ;  /* 0x000000040a117981 */ /* 0x000ea4000c1e9900 */
[----:B------:R-:W-:-:S04]  /*0880*/  FADD R27, R26, R27 ;  /* 0x0000001b1a1b7221 */ /* 0x000fc80000000000 */
[----:B------:R-:W-:-:S04]  /*0890*/  FADD R27, R27, R14 ;  /* 0x0000000e1b1b7221 */ /* 0x000fc80000000000 */
[----:B------:R-:W-:-:S04]  /*08a0*/  FADD R25, R16, R27 ;  /* 0x0000001b10197221 */ /* 0x000fc80000000000 */
[----:B------:R-:W-:-:S04]  /*08b0*/  FADD R14, -R16, R25 ;  /* 0x00000019100e7221 */ /* 0x000fc80000000100 */
[--C-:B------:R-:W-:Y:S01]  /*08c0*/  FADD R26, R27, -R14.reuse ;  /* 0x8000000e1b1a7221 */ /* 0x100fe20000000000 */
[----:B------:R-:W-:Y:S02]  /*08d0*/  FADD R27, R25, -R14 ;  /* 0x8000000e191b7221 */ /* 0x000fe40000000000 */
[----:B------:R-:W2:Y:S01]  /*08e0*/  LDG.E.CONSTANT R14, desc[UR4][R10.64+0x4] ;  /* 0x000004040a0e7981 */ /* 0x000ea2000c1e9900 */
[----:B---3--:R-:W-:Y:S01]  /*08f0*/  FADD R24, -R24, R23 ;  /* 0x0000001718187221 */ /* 0x008fe20000000100 */
[----:B------:R-:W-:-:S03]  /*0900*/  FADD R27, R16, -R27 ;  /* 0x8000001b101b7221 */ /* 0x000fc60000000000 */
[----:B------:R-:W-:Y:S01]  /*0910*/  FADD R16, R25, |R24| ;  /* 0x4000001819107221 */ /* 0x000fe20000000000 */
[----:B------:R-:W-:-:S03]  /*0920*/  FADD R26, R27, R26 ;  /* 0x0000001a1b1a7221 */ /* 0x000fc60000000000 */
[----:B------:R-:W-:-:S04]  /*0930*/  FADD R27, -R25, R16 ;  /* 0x00000010191b7221 */ /* 0x000fc80000000100 */
[--C-:B------:R-:W-:Y:S01]  /*0940*/  FADD R29, |R24|, -R27.reuse ;  /* 0x8000001b181d7221 */ /* 0x100fe20000000200 */
[----:B------:R-:W-:-:S04]  /*0950*/  FADD R24, R16, -R27 ;  /* 0x8000001b10187221 */ /* 0x000fc80000000000 */
[----:B------:R-:W-:-:S04]  /*0960*/  FADD R24, R25, -R24 ;  /* 0x8000001819187221 */ /* 0x000fc80000000000 */
[----:B------:R-:W-:-:S04]  /*0970*/  FADD R29, R24, R29 ;  /* 0x0000001d181d7221 */ /* 0x000fc80000000000 */
[----:B------:R-:W-:-:S04]  /*0980*/  FADD R29, R26, R29 ;  /* 0x0000001d1a1d7221 */ /* 0x000fc80000000000 */
[----:B------:R-:W-:-:S04]  /*0990*/  FADD R25, R16, R29 ;  /* 0x0000001d10197221 */ /* 0x000fc80000000000 */
[----:B------:R-:W-:-:S04]  /*09a0*/  FADD R26, -R16, R25 ;  /* 0x00000019101a7221 */ /* 0x000fc80000000100 */
[--C-:B------:R-:W-:Y:S01]  /*09b0*/  FADD R24, R29, -R26.reuse ;  /* 0x8000001a1d187221 */ /* 0x100fe20000000000 */
[----:B------:R-:W-:Y:S01]  /*09c0*/  FADD R27, R25, -R26 ;  /* 0x8000001a191b7221 */ /* 0x000fe20000000000 */
[----:B----4-:R-:W-:-:S03]  /*09d0*/  FADD R26, -R23, R20 ;  /* 0x00000014171a7221 */ /* 0x010fc60000000100 */
[----:B------:R-:W-:Y:S01]  /*09e0*/  FADD R27, R16, -R27 ;  /* 0x8000001b101b7221 */ /* 0x000fe20000000000 */
[----:B------:R-:W-:-:S04]  /*09f0*/  FADD R16, R25, |R26| ;  /* 0x4000001a19107221 */ /* 0x000fc80000000000 */
[----:B------:R-:W-:-:S04]  /*0a00*/  FADD R29, -R25, R16 ;  /* 0x00000010191d7221 */ /* 0x000fc80000000100 */
[--C-:B------:R-:W-:Y:S01]  /*0a10*/  FADD R23, |R26|, -R29.reuse ;  /* 0x8000001d1a177221 */ /* 0x100fe20000000200 */
[----:B------:R-:W-:-:S04]  /*0a20*/  FADD R26, R16, -R29 ;  /* 0x8000001d101a7221 */ /* 0x000fc80000000000 */
[----:B------:R-:W-:Y:S01]  /*0a30*/  FADD R26, R25, -R26 ;  /* 0x8000001a191a7221 */ /* 0x000fe20000000000 */
[----:B------:R-:W-:-:S03]  /*0a40*/  FADD R24, R27, R24 ;  /* 0x000000181b187221 */ /* 0x000fc60000000000 */
[----:B------:R-:W-:-:S04]  /*0a50*/  FADD R23, R26, R23 ;  /* 0x000000171a177221 */ /* 0x000fc80000000000 */
[----:B------:R-:W-:-:S04]  /*0a60*/  FADD R25, R24, R23 ;  /* 0x0000001718197221 */ /* 0x000fc80000000000 */
[----:B------:R-:W-:-:S04]  /*0a70*/  FADD R23, R16, R25 ;  /* 0x0000001910177221 */ /* 0x000fc80000000000 */
[----:B------:R-:W-:-:S04]  /*0a80*/  FADD R26, -R16, R23 ;  /* 0x00000017101a7221 */ /* 0x000fc80000000100 */
[--C-:B------:R-:W-:Y:S01]  /*0a90*/  FADD R24, R25, -R26.reuse ;  /* 0x8000001a19187221 */ /* 0x100fe20000000000 */
[----:B------:R-:W-:-:S04]  /*0aa0*/  FADD R25, R23, -R26 ;  /* 0x8000001a17197221 */ /* 0x000fc80000000000 */
[----:B------:R-:W-:-:S04]  /*0ab0*/  FADD R25, R16, -R25 ;  /* 0x8000001910197221 */ /* 0x000fc80000000000 */
[----:B------:R-:W-:Y:S01]  /*0ac0*/  FADD R24, R25, R24 ;  /* 0x0000001819187221 */ /* 0x000fe20000000000 */
[----:B--2---:R-:W-:-:S04]  /*0ad0*/  FADD R20, -R20, R17 ;  /* 0x0000001114147221 */ /* 0x004fc80000000100 */
[----:B------:R-:W-:-:S04]  /*0ae0*/  FADD R16, R23, |R20| ;  /* 0x4000001417107221 */ /* 0x000fc80000000000 */
[----:B------:R-:W-:-:S04]  /*0af0*/  FADD R27, -R23, R16 ;  /* 0x00000010171b7221 */ /* 0x000fc80000000100 */
[--C-:B------:R-:W-:Y:S01]  /*0b00*/  FADD R29, |R20|, -R27.reuse ;  /* 0x8000001b141d7221 */ /* 0x100fe20000000200 */
[----:B------:R-:W-:-:S04]  /*0b10*/  FADD R20, R16, -R27 ;  /* 0x8000001b10147221 */ /* 0x000fc80000000000 */
[----:B------:R-:W-:Y:S02]  /*0b20*/  FADD R20, R23, -R20 ;  /* 0x8000001417147221 */ /* 0x000fe40000000000 */
[----:B------:R-:W2:Y:S02]  /*0b30*/  LDG.E.CONSTANT R23, desc[UR4][R10.64+0x8] ;  /* 0x000008040a177981 */ /* 0x000ea4000c1e9900 */
[----:B------:R-:W-:-:S04]  /*0b40*/  FADD R29, R20, R29 ;  /* 0x0000001d141d7221 */ /* 0x000fc80000000000 */
[----:B------:R-:W-:-:S04]  /*0b50*/  FADD R29, R24, R29 ;  /* 0x0000001d181d7221 */ /* 0x000fc80000000000 */
[----:B------:R-:W-:-:S04]  /*0b60*/  FADD R20, R16, R29 ;  /* 0x0000001d10147221 */ /* 0x000fc80000000000 */
[----:B------:R-:W-:-:S04]  /*0b70*/  FADD R25, -R16, R20 ;  /* 0x0000001410197221 */ /* 0x000fc80000000100 */
[--C-:B------:R-:W-:Y:S01]  /*0b80*/  FADD R24, R29, -R25.reuse ;  /* 0x800000191d187221 */ /* 0x100fe20000000000 */
[----:B------:R-:W-:Y:S01]  /*0b90*/  FADD R27, R20, -R25 ;  /* 0x80000019141b7221 */ /* 0x000fe20000000000 */
[----:B------:R-:W-:-:S04]  /*0ba0*/  FADD R25, -R17, R14 ;  /* 0x0000000e11197221 */ /* 0x000fc80000000100 */
[----:B------:R-:W-:Y:S01]  /*0bb0*/  FADD R17, R20, |R25| ;  /* 0x4000001914117221 */ /* 0x000fe20000000000 */
[----:B------:R-:W-:-:S03]  /*0bc0*/  FADD R27, R16, -R27 ;  /* 0x8000001b101b7221 */ /* 0x000fc60000000000 */
[----:B------:R-:W-:-:S04]  /*0bd0*/  FADD R16, -R20, R17 ;  /* 0x0000001114107221 */ /* 0x000fc80000000100 */
[----:B------:R-:W-:-:S04]  /*0be0*/  FADD R29, R17, -R16 ;  /* 0x80000010111d7221 */ /* 0x000fc80000000000 */
[----:B------:R-:W-:Y:S02]  /*0bf0*/  FADD R26, R20, -R29 ;  /* 0x8000001d141a7221 */ /* 0x000fe40000000000 */
[----:B------:R-:W3:Y:S01]  /*0c00*/  LDG.E.CONSTANT R20, desc[UR4][R10.64+0xc] ;  /* 0x00000c040a147981 */ /* 0x000ee2000c1e9900 */
[----:B------:R-:W-:-:S03]  /*0c10*/  FADD R25, |R25|, -R16 ;  /* 0x8000001019197221 */ /* 0x000fc60000000200 */
[----:B------:R0:W4:Y:S01]  /*0c20*/  LDG.E.CONSTANT R16, desc[UR4][R10.64+0x10] ;  /* 0x000010040a107981 */ /* 0x000122000c1e9900 */
[----:B------:R-:W-:Y:S01]  /*0c30*/  FADD R24, R27, R24 ;  /* 0x000000181b187221 */ /* 0x000fe20000000000 */
        /* <DEDUP_REMOVED lines=8> */
[----:B------:R-:W-:-:S04]  /*0cc0*/  IADD3 R18, PT, PT, R18, 0x8, RZ ;  /* 0x0000000812127810 */ /* 0x000fc80007ffe0ff */
[----:B------:R-:W-:Y:S02]  /*0cd0*/  ISETP.NE.AND P1, PT, R18, RZ, PT ;  /* 0x000000ff1200720c */ /* 0x000fe40003f25270 */
[----:B------:R-:W-:Y:S01]  /*0ce0*/  IADD3 R21, PT, PT, R21, 0x8, RZ ;  /* 0x0000000815157810 */ /* 0x000fe20007ffe0ff */
[----:B--2---:R-:W-:-:S04]  /*0cf0*/  FADD R29, -R14, R23 ;  /* 0x000000170e1d7221 */ /* 0x004fc80000000100 */
[----:B------:R-:W-:-:S04]  /*0d00*/  FADD R14, R24, |R29| ;  /* 0x4000001d180e7221 */ /* 0x000fc80000000000 */
[----:B0-----:R-:W-:-:S04]  /*0d10*/  FADD R10, -R24, R14 ;  /* 0x0000000e180a7221 */ /* 0x001fc80000000100 */
[--C-:B------:R-:W-:Y:S01]  /*0d20*/  FADD R11, R14, -R10.reuse ;  /* 0x8000000a0e0b7221 */ /* 0x100fe20000000000 */
[----:B------:R-:W-:-:S03]  /*0d30*/  FADD R28, |R29|, -R10 ;  /* 0x8000000a1d1c7221 */ /* 0x000fc60000000200 */
[----:B------:R-:W-:-:S04]  /*0d40*/  FADD R11, R24, -R11 ;  /* 0x8000000b180b7221 */ /* 0x000fc80000000000 */
[----:B------:R-:W-:-:S04]  /*0d50*/  FADD R28, R11, R28 ;  /* 0x0000001c0b1c7221 */ /* 0x000fc80000000000 */
[----:B------:R-:W-:-:S04]  /*0d60*/  FADD R25, R25, R28 ;  /* 0x0000001c19197221 */ /* 0x000fc80000000000 */
[----:B------:R-:W-:-:S04]  /*0d70*/  FADD R11, R14, R25 ;  /* 0x000000190e0b7221 */ /* 0x000fc80000000000 */
[----:B------:R-:W-:Y:S01]  /*0d80*/  FADD R24, -R14, R11 ;  /* 0x0000000b0e187221 */ /* 0x000fe20000000100 */
[----:B---3--:R-:W-:-:S03]  /*0d90*/  FADD R26, -R23, R20 ;  /* 0x00000014171a7221 */ /* 0x008fc60000000100 */
[----:B------:R-:W-:Y:S01]  /*0da0*/  FADD R17, R25, -R24 ;  /* 0x8000001819117221 */ /* 0x000fe20000000000 */
[C---:B------:R-:W-:Y:S01]  /*0db0*/  FADD R10, R11.reuse, |R26| ;  /* 0x4000001a0b0a7221 */ /* 0x040fe20000000000 */
[----:B------:R-:W-:-:S03]  /*0dc0*/  FADD R23, R11, -R24 ;  /* 0x800000180b177221 */ /* 0x000fc60000000000 */
[----:B------:R-:W-:-:S04]  /*0dd0*/  FADD R25, -R11, R10 ;  /* 0x0000000a0b197221 */ /* 0x000fc80000000100 */
[----:B------:R-:W-:Y:S01]  /*0de0*/  FADD R24, R10, -R25 ;  /* 0x800000190a187221 */ /* 0x000fe20000000000 */
[----:B------:R-:W-:Y:S01]  /*0df0*/  FADD R14, R14, -R23 ;  /* 0x800000170e0e7221 */ /* 0x000fe20000000000 */
[----:B------:R-:W-:Y:S02]  /*0e00*/  FADD R25, |R26|, -R25 ;  /* 0x800000191a197221 */ /* 0x000fe40000000200 */
[----:B------:R-:W-:Y:S01]  /*0e10*/  FADD R24, R11, -R24 ;  /* 0x800000180b187221 */ /* 0x000fe20000000000 */
[----:B------:R-:W-:-:S03]  /*0e20*/  FADD R14, R14, R17 ;  /* 0x000000110e0e7221 */ /* 0x000fc60000000000 */
[----:B------:R-:W-:-:S04]  /*0e30*/  FADD R25, R24, R25 ;  /* 0x0000001918197221 */ /* 0x000fc80000000000 */
[----:B------:R-:W-:Y:S01]  /*0e40*/  FADD R25, R14, R25 ;  /* 0x000000190e197221 */ /* 0x000fe20000000000 */
[----:B----4-:R-:W-:-:S03]  /*0e50*/  FADD R26, -R20, R16 ;  /* 0x00000010141a7221 */ /* 0x010fc60000000100 */
[----:B------:R-:W-:-:S04]  /*0e60*/  FADD R11, R10, R25 ;  /* 0x000000190a0b7221 */ /* 0x000fc80000000000 */
[----:B------:R-:W-:Y:S01]  /*0e70*/  FADD R14, R11, |R26| ;  /* 0x4000001a0b0e7221 */ /* 0x000fe20000000000 */
[----:B------:R-:W-:-:S03]  /*0e80*/  FADD R20, -R10, R11 ;  /* 0x0000000b0a147221 */ /* 0x000fc60000000100 */
[----:B------:R-:W-:Y:S01]  /*0e90*/  FADD R23, -R11, R14 ;  /* 0x0000000e0b177221 */ /* 0x000fe20000000100 */
[--C-:B------:R-:W-:Y:S01]  /*0ea0*/  FADD R24, R25, -R20.reuse ;  /* 0x8000001419187221 */ /* 0x100fe20000000000 */
[C---:B------:R-:W-:Y:S02]  /*0eb0*/  FADD R17, R11.reuse, -R20 ;  /* 0x800000140b117221 */ /* 0x040fe40000000000 */
[--C-:B------:R-:W-:Y:S01]  /*0ec0*/  FADD R20, R14, -R23.reuse ;  /* 0x800000170e147221 */ /* 0x100fe20000000000 */
[----:B------:R-:W-:Y:S01]  /*0ed0*/  FADD R23, |R26|, -R23 ;  /* 0x800000171a177221 */ /* 0x000fe20000000200 */
[----:B------:R-:W-:Y:S02]  /*0ee0*/  FADD R17, R10, -R17 ;  /* 0x800000110a117221 */ /* 0x000fe40000000000 */
[----:B------:R-:W-:Y:S02]  /*0ef0*/  FADD R20, R11, -R20 ;  /* 0x800000140b147221 */ /* 0x000fe40000000000 */
[----:B------:R-:W-:-:S02]  /*0f00*/  FADD R17, R17, R24 ;  /* 0x0000001811117221 */ /* 0x000fc40000000000 */
        /* <DEDUP_REMOVED lines=8> */
[----:B------:R-:W-:Y:S06]  /*0f90*/  @P1 BRA `(.L_x_53) ;  /* 0xfffffff8000c1947 */ /* 0x000fec000383ffff */
.L_x_52:
[----:B------:R-:W-:Y:S05]  /*0fa0*/  BSYNC.RECONVERGENT B1 ;  /* 0x0000000000017941 */ /* 0x000fea0003800200 */
.L_x_51:
[----:B------:R-:W-:Y:S05]  /*0fb0*/  @!P0 BRA `(.L_x_50) ;  /* 0x0000000400fc8947 */ /* 0x000fea0003800000 */
[----:B------:R-:W-:Y:S01]  /*0fc0*/  ISETP.GE.U32.AND P0, PT, R22, 0x4, PT ;  /* 0x000000041600780c */ /* 0x000fe20003f06070 */
[----:B------:R-:W-:Y:S01]  /*0fd0*/  BSSY.RECONVERGENT B1, `(.L_x_54) ;  /* 0x0000043000017945 */ /* 0x000fe20003800200 */
[----:B------:R-:W-:-:S04]  /*0fe0*/  LOP3.LUT R24, R0, 0x3, RZ, 0xc0, !PT ;  /* 0x0000000300187812 */ /* 0x000fc800078ec0ff */
[----:B------:R-:W-:-:S07]  /*0ff0*/  ISETP.NE.AND P1, PT, R24, RZ, PT ;  /* 0x000000ff1800720c */ /* 0x000fce0003f25270 */
[----:B------:R-:W-:Y:S06]  /*1000*/  @!P0 BRA `(.L_x_55) ;  /* 0x0000000000fc8947 */ /* 0x000fec0003800000 */
[----:B------:R-:W-:-:S05]  /*1010*/  IMAD.WIDE R2, R21, 0x4, R8 ;  /* 0x0000000415027825 */ /* 0x000fca00078e0208 */
[----:B------:R-:W2:Y:S04]  /*1020*/  LDG.E.CONSTANT R16, desc[UR4][R2.64+0x4] ;  /* 0x0000040402107981 */ /* 0x000ea8000c1e9900 */
[----:B------:R-:W2:Y:S04]  /*1030*/  LDG.E.CONSTANT R25, desc[UR4][R2.64] ;  /* 0x0000000402197981 */ /* 0x000ea8000c1e9900 */
[----:B------:R-:W3:Y:S04]  /*1040*/  LDG.E.CONSTANT R11, desc[UR4][R2.64+0x8] ;  /* 0x00000804020b7981 */ /* 0x000ee8000c1e9900 */
[----:B------:R-:W4:Y:S04]  /*1050*/  LDG.E.CONSTANT R10, desc[UR4][R2.64+0xc] ;  /* 0x00000c04020a7981 */ /* 0x000f28000c1e9900 */
[----:B------:R-:W4:Y:S01]  /*1060*/  LDG.E.CONSTANT R23, desc[UR4][R2.64+0x10] ;  /* 0x0000100402177981 */ /* 0x000f22000c1e9900 */
[----:B------:R-:W-:Y:S01]  /*1070*/  IADD3 R21, PT, PT, R21, 0x4, RZ ;  /* 0x0000000415157810 */ /* 0x000fe20007ffe0ff */
[----:B--2---:R-:W-:-:S04]  /*1080*/  FADD R20, R16, -R25 ;  /* 0x8000001910147221 */ /* 0x004fc80000000000 */
[----:B------:R-:W-:Y:S01]  /*1090*/  FADD R18, R17, |R20| ;  /* 0x4000001411127221 */ /* 0x000fe20000000000 */
[----:B---3--:R-:W-:-:S03]  /*10a0*/  FADD R16, -R16, R11 ;  /* 0x0000000b10107221 */ /* 0x008fc60000000100 */
[----:B------:R-:W-:-:S04]  /*10b0*/  FADD R25, -R17, R18 ;  /* 0x0000001211197221 */ /* 0x000fc80000000100 */
[--C-:B------:R-:W-:Y:S01]  /*10c0*/  FADD R22, R18, -R25.reuse ;  /* 0x8000001912167221 */ /* 0x100fe20000000000 */
[----:B------:R-:W-:Y:S01]  /*10d0*/  FADD R25, |R20|, -R25 ;  /* 0x8000001914197221 */ /* 0x000fe20000000200 */
[----:B----4-:R-:W-:Y:S02]  /*10e0*/  FADD R23, -R10, R23 ;  /* 0x000000170a177221 */ /* 0x010fe40000000100 */
        /* <DEDUP_REMOVED lines=11> */
[----:B------:R-:W-:Y:S01]  /*11a0*/  FADD R27, |R16|, -R27 ;  /* 0x8000001b101b7221 */ /* 0x000fe20000000200 */
[----:B------:R-:W-:Y:S01]  /*11b0*/  FADD R16, -R11, R10 ;  /* 0x0000000a0b107221 */ /* 0x000fe20000000100 */
        /* <DEDUP_REMOVED lines=36> */
.L_x_55:
[----:B------:R-:W-:Y:S05]  /*1400*/  BSYNC.RECONVERGENT B1 ;  /* 0x0000000000017941 */ /* 0x000fea0003800200 */
.L_x_54:
[----:B------:R-:W-:Y:S05]  /*1410*/  @!P1 BRA `(.L_x_50) ;  /* 0x0000000000e49947 */ /* 0x000fea0003800000 */
[----:B------:R-:W-:Y:S01]  /*1420*/  ISETP.NE.AND P0, PT, R24, 0x1, PT ;  /* 0x000000011800780c */ /* 0x000fe20003f05270 */
[----:B------:R-:W-:Y:S01]  /*1430*/  BSSY.RECONVERGENT B1, `(.L_x_56) ;  /* 0x0000025000017945 */ /* 0x000fe20003800200 */
[----:B------:R-:W-:-:S04]  /*1440*/  LOP3.LUT R0, R0, 0x1, RZ, 0xc0, !PT ;  /* 0x0000000100007812 */ /* 0x000fc800078ec0ff */
[----:B------:R-:W-:-:S07]  /*1450*/  ISETP.NE.U32.AND P1, PT, R0, 0x1, PT ;  /* 0x000000010000780c */ /* 0x000fce0003f25070 */
[----:B------:R-:W-:Y:S06]  /*1460*/  @!P0 BRA `(.L_x_57) ;  /* 0x0000000000848947 */ /* 0x000fec0003800000 */
[----:B------:R-:W-:-:S05]  /*1470*/  IMAD.WIDE R2, R21, 0x4, R8 ;  /* 0x0000000415027825 */ /* 0x000fca00078e0208 */
[----:B------:R-:W2:Y:S04]  /*1480*/  LDG.E.CONSTANT R10, desc[UR4][R2.64+0x4] ;  /* 0x00000404020a7981 */ /* 0x000ea8000c1e9900 */
[----:B------:R-:W2:Y:S04]  /*1490*/  LDG.E.CONSTANT R11, desc[UR4][R2.64] ;  /* 0x00000004020b7981 */ /* 0x000ea8000c1e9900 */
[----:B------:R-:W3:Y:S01]  /*14a0*/  LDG.E.CONSTANT R23, desc[UR4][R2.64+0x8] ;  /* 0x0000080402177981 */ /* 0x000ee2000c1e9900 */
[----:B------:R-:W-:Y:S01]  /*14b0*/  IADD3 R21, PT, PT, R21, 0x2, RZ ;  /* 0x0000000215157810 */ /* 0x000fe20007ffe0ff */
[----:B--2---:R-:W-:-:S04]  /*14c0*/  FADD R16, R10, -R11 ;  /* 0x8000000b0a107221 */ /* 0x004fc80000000000 */
[----:B------:R-:W-:-:S04]  /*14d0*/  FADD R0, R17, |R16| ;  /* 0x4000001011007221 */ /* 0x000fc80000000000 */
[----:B------:R-:W-:-:S04]  /*14e0*/  FADD R11, -R17, R0 ;  /* 0x00000000110b7221 */ /* 0x000fc80000000100 */
[--C-:B------:R-:W-:Y:S01]  /*14f0*/  FADD R18, R0, -R11.reuse ;  /* 0x8000000b00127221 */ /* 0x100fe20000000000 */
[----:B------:R-:W-:-:S03]  /*1500*/  FADD R11, |R16|, -R11 ;  /* 0x8000000b100b7221 */ /* 0x000fc60000000200 */
[----:B------:R-:W-:-:S04]  /*1510*/  FADD R18, R17, -R18 ;  /* 0x8000001211127221 */ /* 0x000fc80000000000 */
[----:B------:R-:W-:-:S04]  /*1520*/  FADD R11, R18, R11 ;  /* 0x0000000b120b7221 */ /* 0x000fc80000000000 */
[----:B------:R-:W-:Y:S01]  /*1530*/  FADD R11, R14, R11 ;  /* 0x0000000b0e0b7221 */ /* 0x000fe20000000000 */
[----:B---3--:R-:W-:-:S03]  /*1540*/  FADD R14, -R10, R23 ;  /* 0x000000170a0e7221 */ /* 0x008fc60000000100 */
        /* <DEDUP_REMOVED lines=19> */
.L_x_57:
[----:B------:R-:W-:Y:S05]  /*1680*/  BSYNC.RECONVERGENT B1 ;  /* 0x0000000000017941 */ /* 0x000fea0003800200 */
.L_x_56:
[----:B------:R-:W-:Y:S05]  /*1690*/  @P1 BRA `(.L_x_50) ;  /* 0x0000000000441947 */ /* 0x000fea0003800000 */
[----:B------:R-:W-:-:S05]  /*16a0*/  IMAD.WIDE R2, R21, 0x4, R8 ;  /* 0x0000000415027825 */ /* 0x000fca00078e0208 */
        /* <DEDUP_REMOVED lines=16> */
.L_x_50:
[----:B------:R-:W-:Y:S05]  /*17b0*/  BSYNC.RECONVERGENT B0 ;  /* 0x0000000000007941 */ /* 0x000fea0003800200 */
.L_x_49:
[----:B------:R-:W-:Y:S01]  /*17c0*/  IMAD.WIDE R2, R19, 0x4, R8 ;  /* 0x0000000413027825 */ /* 0x000fe200078e0208 */
[----:B------:R0:W5:Y:S01]  /*17d0*/  LDG.E.CONSTANT R7, desc[UR4][R6.64] ;  /* 0x0000000406077981 */ /* 0x000162000c1e9900 */
[----:B------:R-:W1:Y:S04]  /*17e0*/  LDC.64 R8, c[0x0][0x380] ;  /* 0x0000e000ff087b82 */ /* 0x000e680000000a00 */
[----:B------:R0:W5:Y:S01]  /*17f0*/  LDG.E.CONSTANT R2, desc[UR4][R2.64] ;  /* 0x0000000402027981 */ /* 0x000162000c1e9900 */
[----:B------:R-:W-:Y:S02]  /*1800*/  IADD3 R15, PT, PT, -R12, R15, RZ ;  /* 0x0000000f0c0f7210 */ /* 0x000fe40007ffe1ff */
[----:B-1----:R-:W-:-:S04]  /*1810*/  IADD3 R8, P0, PT, R8, 0x4, RZ ;  /* 0x0000000408087810 */ /* 0x002fc80007f1e0ff */
[----:B0-----:R-:W-:-:S09]  /*1820*/  IADD3.X R9, PT, PT, RZ, R9, RZ, P0, !PT ;  /* 0x00000009ff097210 */ /* 0x001fd200007fe4ff */
.L_x_62:
[----:B------:R-:W-:Y:S01]  /*1830*/  FSETP.GT.AND P0, PT, R14, -R17, PT ;  /* 0x800000110e00720b */ /* 0x000fe20003f04000 */
[----:B------:R-:W-:Y:S01]  /*1840*/  BSSY.RECONVERGENT B0, `(.L_x_58) ;  /* 0x0000016000007945 */ /* 0x000fe20003800200 */
[----:B------:R-:W-:Y:S02]  /*1850*/  IADD3 R11, PT, PT, R12, -0x1, RZ ;  /* 0xffffffff0c0b7810 */ /* 0x000fe40007ffe0ff */
[----:B------:R-:W-:Y:S02]  /*1860*/  MOV R3, RZ ;  /* 0x000000ff00037202 */ /* 0x000fe40000000f00 */
[----:B------:R-:W-:-:S07]  /*1870*/  SHF.R.S32.HI R6, RZ, 0x1f, R11 ;  /* 0x0000001fff067819 */ /* 0x000fce000001140b */
[----:B------:R-:W-:Y:S05]  /*1880*/  @!P0 BRA `(.L_x_59) ;  /* 0x0000000000448947 */ /* 0x000fea0003800000 */
[----:B------:R-:W-:Y:S01]  /*1890*/  FADD R0, R17, R14 ;  /* 0x0000000e11007221 */ /* 0x000fe20000000000 */
[----:B-----5:R-:W-:Y:S01]  /*18a0*/  FADD R3, -R7, R2 ;  /* 0x0000000207037221 */ /* 0x020fe20000000100 */
[----:B------:R-:W-:Y:S02]  /*18b0*/  BSSY.RECONVERGENT B1, `(.L_x_60) ;  /* 0x000000d000017945 */ /* 0x000fe40003800200 */
[----:B------:R-:W0:Y:S08]  /*18c0*/  MUFU.RCP R19, R0 ;  /* 0x0000000000137308 */ /* 0x000e300000001000 */
[----:B------:R-:W1:Y:S01]  /*18d0*/  FCHK P0, |R3|, R0 ;  /* 0x0000000003007302 */ /* 0x000e620000000200 */
[----:B0-----:R-:W-:-:S04]  /*18e0*/  FFMA R10, -R0, R19, 1 ;  /* 0x3f800000000a7423 */ /* 0x001fc80000000113 */
[----:B------:R-:W-:-:S04]  /*18f0*/  FFMA R10, R19, R10, R19 ;  /* 0x0000000a130a7223 */ /* 0x000fc80000000013 */
[----:B------:R-:W-:-:S04]  /*1900*/  FFMA R19, |R3|, R10, RZ ;  /* 0x0000000a03137223 */ /* 0x000fc800000002ff */
[----:B------:R-:W-:-:S04]  /*1910*/  FFMA R16, -R0, R19, |R3| ;  /* 0x0000001300107223 */ /* 0x000fc80000000503 */
[----:B------:R-:W-:Y:S01]  /*1920*/  FFMA R10, R10, R16, R19 ;  /* 0x000000100a0a7223 */ /* 0x000fe20000000013 */
[----:B-1----:R-:W-:Y:S06]  /*1930*/  @!P0 BRA `(.L_x_61) ;  /* 0x0000000000108947 */ /* 0x002fec0003800000 */
[----:B------:R-:W-:Y:S01]  /*1940*/  FADD R3, |R3|, -RZ ;  /* 0x800000ff03037221 */ /* 0x000fe20000000200 */
[----:B------:R-:W-:-:S07]  /*1950*/  MOV R10, 0x1970 ;  /* 0x00001970000a7802 */ /* 0x000fce0000000f00 */
[----:B------:R-:W-:Y:S05]  /*1960*/  CALL.REL.NOINC `($__internal_1_$__cuda_sm3x_div_rn_noftz_f32_slowpath) ;  /* 0x0000000400dc7944 */ /* 0x000fea0003c00000 */
[----:B------:R-:W-:-:S07]  /*1970*/  MOV R10, R0 ;  /* 0x00000000000a7202 */ /* 0x000fce0000000f00 */
.L_x_61:
[----:B------:R-:W-:Y:S05]  /*1980*/  BSYNC.RECONVERGENT B1 ;  /* 0x0000000000017941 */ /* 0x000fea0003800200 */
.L_x_60:
[----:B------:R-:W-:-:S07]  /*1990*/  FMNMX.NAN R3, R10, 1, PT ;  /* 0x3f8000000a037809 */ /* 0x000fce0003820000 */
.L_x_59:
[----:B------:R-:W-:Y:S05]  /*19a0*/  BSYNC.RECONVERGENT B0 ;  /* 0x0000000000007941 */ /* 0x000fea0003800200 */
.L_x_58:
[----:B------:R-:W-:-:S04]  /*19b0*/  IADD3 R0, P0, PT, R4, R11, RZ ;  /* 0x0000000b04007210 */ /* 0x000fc80007f1e0ff */
[----:B------:R-:W-:Y:S02]  /*19c0*/  IADD3.X R19, PT, PT, R5, R6, RZ, P0, !PT ;  /* 0x0000000605137210 */ /* 0x000fe400007fe4ff */
[----:B------:R-:W-:-:S04]  /*19d0*/  LEA R18, P0, R0, UR8, 0x2 ;  /* 0x0000000800127c11 */ /* 0x000fc8000f8010ff */
[----:B------:R-:W-:Y:S02]  /*19e0*/  LEA.HI.X R19, R0, UR9, R19, 0x2, P0 ;  /* 0x0000000900137c11 */ /* 0x000fe400080f1413 */
[----:B------:R-:W-:-:S03]  /*19f0*/  ISETP.NE.AND P0, PT, R15, RZ, PT ;  /* 0x000000ff0f00720c */ /* 0x000fc60003f05270 */
[----:B------:R0:W-:Y:S10]  /*1a00*/  STG.E desc[UR4][R18.64], R3 ;  /* 0x0000000312007986 */ /* 0x0001f4000c101904 */
[----:B------:R-:W-:Y:S05]  /*1a10*/  @!P0 EXIT ;  /* 0x000000000000894d */ /* 0x000fea0003800000 */
[----:B0-----:R-:W-:-:S04]  /*1a20*/  LEA R18, P0, R11, UR10, 0x2 ;  /* 0x0000000a0b127c11 */ /* 0x001fc8000f8010ff */
[----:B------:R-:W-:-:S05]  /*1a30*/  LEA.HI.X R19, R11, UR11, R6, 0x2, P0 ;  /* 0x0000000b0b137c11 */ /* 0x000fca00080f1406 */
[----:B------:R-:W2:Y:S01]  /*1a40*/  LDG.E.CONSTANT R3, desc[UR4][R18.64+0x4] ;  /* 0x0000040412037981 */ /* 0x000ea2000c1e9900 */
[----:B------:R-:W-:-:S05]  /*1a50*/  IMAD.WIDE R10, R13, 0x4, R8 ;  /* 0x000000040d0a7825 */ /* 0x000fca00078e0208 */
[----:B------:R-:W3:Y:S01]  /*1a60*/  LDG.E.CONSTANT R0, desc[UR4][R10.64] ;  /* 0x000000040a007981 */ /* 0x000ee2000c1e9900 */
[----:B------:R-:W-:Y:S02]  /*1a70*/  IADD3 R13, PT, PT, R13, 0x1, RZ ;  /* 0x000000010d0d7810 */ /* 0x000fe40007ffe0ff */
[----:B------:R-:W-:Y:S02]  /*1a80*/  IADD3 R15, PT, PT, R15, -0x1, RZ ;  /* 0xffffffff0f0f7810 */ /* 0x000fe40007ffe0ff */
[----:B------:R-:W-:Y:S01]  /*1a90*/  IADD3 R12, PT, PT, R12, 0x1, RZ ;  /* 0x000000010c0c7810 */ /* 0x000fe20007ffe0ff */
[----:B--2--5:R-:W-:-:S04]  /*1aa0*/  FADD R2, R3, -R2 ;  /* 0x8000000203027221 */ /* 0x024fc80000000000 */
[----:B------:R-:W-:-:S04]  /*1ab0*/  FADD R6, |R2|, R17 ;  /* 0x0000001102067221 */ /* 0x000fc80000000200 */
[----:B------:R-:W-:-:S04]  /*1ac0*/  FADD R21, R6, -R17 ;  /* 0x8000001106157221 */ /* 0x000fc80000000000 */
[--C-:B------:R-:W-:Y:S01]  /*1ad0*/  FADD R16, R6, -R21.reuse ;  /* 0x8000001506107221 */ /* 0x100fe20000000000 */
[----:B------:R-:W-:Y:S01]  /*1ae0*/  FADD R21, |R2|, -R21 ;  /* 0x8000001502157221 */ /* 0x000fe20000000200 */
[----:B---3--:R-:W-:Y:S02]  /*1af0*/  FADD R2, R0, -R7 ;  /* 0x8000000700027221 */ /* 0x008fe40000000000 */
        /* <DEDUP_REMOVED lines=9> */
[----:B------:R-:W-:Y:S01]  /*1b90*/  FADD R16, R14, -R17 ;  /* 0x800000110e107221 */ /* 0x000fe20000000000 */
        /* <DEDUP_REMOVED lines=9> */
[----:B------:R-:W-:Y:S01]  /*1c30*/  FADD R2, R7, -R2 ;  /* 0x8000000207027221 */ /* 0x000fe20000000000 */
[----:B------:R-:W-:Y:S02]  /*1c40*/  MOV R7, R0 ;  /* 0x0000000000077202 */ /* 0x000fe40000000f00 */
[----:B------:R-:W-:-:S04]  /*1c50*/  FADD R11, R14, -R11 ;  /* 0x8000000b0e0b7221 */ /* 0x000fc80000000000 */
[----:B------:R-:W-:Y:S01]  /*1c60*/  FADD R14, R11, R2 ;  /* 0x000000020b0e7221 */ /* 0x000fe20000000000 */
[----:B------:R-:W-:Y:S01]  /*1c70*/  MOV R2, R3 ;  /* 0x0000000300027202 */ /* 0x000fe20000000f00 */
[----:B------:R-:W-:Y:S06]  /*1c80*/  BRA `(.L_x_62) ;  /* 0xfffffff800e87947 */ /* 0x000fec000383ffff */
.L_x_39:
[----:B------:R-:W-:-:S13]  /*1c90*/  ISETP.GE.AND P0, PT, R15, 0x1, PT ;  /* 0x000000010f00780c */ /* 0x000fda0003f06270 */
[----:B------:R-:W-:Y:S05]  /*1ca0*/  @!P0 EXIT ;  /* 0x000000000000894d */ /* 0x000fea0003800000 */
[C---:B------:R-:W-:Y:S01]  /*1cb0*/  ISETP.GE.U32.AND P1, PT, R15.reuse, 0x8, PT ;  /* 0x000000080f00780c */ /* 0x040fe20003f26070 */
[----:B------:R-:W-:Y:S01]  /*1cc0*/  HFMA2 R7, -RZ, RZ, 0, 0 ;  /* 0x00000000ff077431 */ /* 0x000fe200000001ff */
[----:B------:R-:W-:-:S04]  /*1cd0*/  LOP3.LUT R8, R15, 0x7, RZ, 0xc0, !PT ;  /* 0x000000070f087812 */ /* 0x000fc800078ec0ff */
[----:B------:R-:W-:-:S07]  /*1ce0*/  ISETP.NE.AND P0, PT, R8, RZ, PT ;  /* 0x000000ff0800720c */ /* 0x000fce0003f05270 */
[----:B------:R-:W-:Y:S06]  /*1cf0*/  @!P1 BRA `(.L_x_63) ;  /* 0x00000000005c9947 */ /* 0x000fec0003800000 */
        /* <DEDUP_REMOVED lines=8> */
.L_x_64:
        /* <DEDUP_REMOVED lines=15> */
.L_x_63:
[----:B------:R-:W-:Y:S05]  /*1e70*/  @!P0 EXIT ;  /* 0x000000000000894d */ /* 0x000fea0003800000 */
[----:B------:R-:W-:Y:S02]  /*1e80*/  ISETP.GE.U32.AND P1, PT, R8, 0x4, PT ;  /* 0x000000040800780c */ /* 0x000fe40003f26070 */
        /* <DEDUP_REMOVED lines=14> */
.L_x_65:
[----:B------:R-:W-:Y:S05]  /*1f70*/  @!P0 EXIT ;  /* 0x000000000000894d */ /* 0x000fea0003800000 */
[----:B------:R-:W-:Y:S02]  /*1f80*/  ISETP.NE.AND P1, PT, R6, 0x1, PT ;  /* 0x000000010600780c */ /* 0x000fe40003f25270 */
[----:B------:R-:W-:-:S04]  /*1f90*/  LOP3.LUT R15, R15, 0x1, RZ, 0xc0, !PT ;  /* 0x000000010f0f7812 */ /* 0x000fc800078ec0ff */
[----:B------:R-:W-:-:S07]  /*1fa0*/  ISETP.NE.U32.AND P0, PT, R15, 0x1, PT ;  /* 0x000000010f00780c */ /* 0x000fce0003f05070 */
[----:B------:R-:W-:Y:S06]  /*1fb0*/  @!P1 BRA `(.L_x_66) ;  /* 0x0000000000249947 */ /* 0x000fec0003800000 */
[----:B------:R-:W2:Y:S01]  /*1fc0*/  LDCU.64 UR6, c[0x0][0x3a0] ;  /* 0x00007400ff0677ac */ /* 0x000ea20008000a00 */
[----:B------:R-:W-:Y:S02]  /*1fd0*/  IADD3 R0, P1, PT, R4, R7, RZ ;  /* 0x0000000704007210 */ /* 0x000fe40007f3e0ff */
[----:B-1----:R-:W-:Y:S02]  /*1fe0*/  MOV R9, 0x7fc00000 ;  /* 0x7fc0000000097802 */ /* 0x002fe40000000f00 */
[----:B0-----:R-:W-:Y:S02]  /*1ff0*/  IADD3.X R3, PT, PT, RZ, R5, RZ, P1, !PT ;  /* 0x00000005ff037210 */ /* 0x001fe40000ffe4ff */
[----:B------:R-:W-:Y:S02]  /*2000*/  IADD3 R7, PT, PT, R7, 0x2, RZ ;  /* 0x0000000207077810 */ /* 0x000fe40007ffe0ff */
[----:B--2---:R-:W-:-:S04]  /*2010*/  LEA R2, P1, R0, UR6, 0x2 ;  /* 0x0000000600027c11 */ /* 0x004fc8000f8210ff */
[----:B------:R-:W-:-:S05]  /*2020*/  LEA.HI.X R3, R0, UR7, R3, 0x2, P1 ;  /* 0x0000000700037c11 */ /* 0x000fca00088f1403 */
[----:B------:R2:W-:Y:S04]  /*2030*/  STG.E desc[UR4][R2.64], R9 ;  /* 0x0000000902007986 */ /* 0x0005e8000c101904 */
[----:B------:R2:W-:Y:S02]  /*2040*/  STG.E desc[UR4][R2.64+0x4], R9 ;  /* 0x0000040902007986 */ /* 0x0005e4000c101904 */
.L_x_66:
[----:B------:R-:W-:Y:S05]  /*2050*/  @P0 EXIT ;  /* 0x000000000000094d */ /* 0x000fea0003800000 */
[----:B------:R-:W0:Y:S01]  /*2060*/  LDCU.64 UR6, c[0x0][0x3a0] ;  /* 0x00007400ff0677ac */ /* 0x000e220008000a00 */
[----:B------:R-:W-:-:S04]  /*2070*/  IADD3 R7, P0, PT, R4, R7, RZ ;  /* 0x0000000704077210 */ /* 0x000fc80007f1e0ff */
[----:B------:R-:W-:Y:S02]  /*2080*/  IADD3.X R4, PT, PT, RZ, R5, RZ, P0, !PT ;  /* 0x00000005ff047210 */ /* 0x000fe400007fe4ff */
[----:B------:R-:W-:Y:S02]  /*2090*/  MOV R5, 0x7fc00000 ;  /* 0x7fc0000000057802 */ /* 0x000fe40000000f00 */
[----:B012---:R-:W-:-:S04]  /*20a0*/  LEA R2, P0, R7, UR6, 0x2 ;  /* 0x0000000607027c11 */ /* 0x007fc8000f8010ff */
[----:B------:R-:W-:-:S05]  /*20b0*/  LEA.HI.X R3, R7, UR7, R4, 0x2, P0 ;  /* 0x0000000707037c11 */ /* 0x000fca00080f1404 */
[----:B------:R-:W-:Y:S01]  /*20c0*/  STG.E desc[UR4][R2.64], R5 ;  /* 0x0000000502007986 */ /* 0x000fe2000c101904 */
[----:B------:R-:W-:Y:S05]  /*20d0*/  EXIT ;  /* 0x000000000000794d */ /* 0x000fea0003800000 */
        .weak           $__internal_1_$__cuda_sm3x_div_rn_noftz_f32_slowpath
        .type           $__internal_1_$__cuda_sm3x_div_rn_noftz_f32_slowpath,@function
        .size           $__internal_1_$__cuda_sm3x_div_rn_noftz_f32_slowpath,(.L_x_97 - $__internal_1_$__cuda_sm3x_div_rn_noftz_f32_slowpath)
$__internal_1_$__cuda_sm3x_div_rn_noftz_f32_slowpath:
        /* <DEDUP_REMOVED lines=35> */
.L_x_68:
[----:B------:R-:W-:Y:S01]  /*2310*/  LEA R19, R16, 0xc0800000, 0x17 ;  /* 0xc080000010137811 */ /* 0x000fe200078eb8ff */
[----:B------:R-:W-:Y:S01]  /*2320*/  BSSY.RECONVERGENT B3, `(.L_x_73) ;  /* 0x0000036000037945 */ /* 0x000fe20003800200 */
[----:B------:R-:W-:Y:S02]  /*2330*/  IADD3 R21, PT, PT, R21, -0x7f, RZ ;  /* 0xffffff8115157810 */ /* 0x000fe40007ffe0ff */
[----:B------:R-:W-:-:S03]  /*2340*/  IADD3 R22, PT, PT, -R19, R20, RZ ;  /* 0x0000001413167210 */ /* 0x000fc60007ffe1ff */
[C---:B------:R-:W-:Y:S01]  /*2350*/  IMAD R0, R21.reuse, -0x800000, R3 ;  /* 0xff80000015007824 */ /* 0x040fe200078e0203 */
        /* <DEDUP_REMOVED lines=46> */
.L_x_75:
[----:B------:R-:W-:-:S04]  /*2640*/  LOP3.LUT R0, R0, 0x80000000, RZ, 0xc0, !PT ;  /* 0x8000000000007812 */ /* 0x000fc800078ec0ff */
[----:B------:R-:W-:Y:S01]  /*2650*/  LOP3.LUT R0, R0, 0x7f800000, RZ, 0xfc, !PT ;  /* 0x7f80000000007812 */ /* 0x000fe200078efcff */
[----:B------:R-:W-:Y:S06]  /*2660*/  BRA `(.L_x_76) ;  /* 0x0000000000047947 */ /* 0x000fec0003800000 */
.L_x_74:
[----:B------:R-:W-:-:S07]  /*2670*/  LEA R0, R21, R0, 0x17 ;  /* 0x0000000015007211 */ /* 0x000fce00078eb8ff */
.L_x_76:
[----:B------:R-:W-:Y:S05]  /*2680*/  BSYNC.RECONVERGENT B3 ;  /* 0x0000000000037941 */ /* 0x000fea0003800200 */
.L_x_73:
[----:B------:R-:W-:Y:S05]  /*2690*/  BRA `(.L_x_77) ;  /* 0x0000000000207947 */ /* 0x000fea0003800000 */
.L_x_72:
[----:B------:R-:W-:-:S04]  /*26a0*/  LOP3.LUT R0, R20, 0x80000000, R3, 0x48, !PT ;  /* 0x8000000014007812 */ /* 0x000fc800078e4803 */
[----:B------:R-:W-:Y:S01]  /*26b0*/  LOP3.LUT R0, R0, 0x7f800000, RZ, 0xfc, !PT ;  /* 0x7f80000000007812 */ /* 0x000fe200078efcff */
[----:B------:R-:W-:Y:S06]  /*26c0*/  BRA `(.L_x_77) ;  /* 0x0000000000147947 */ /* 0x000fec0003800000 */
.L_x_71:
[----:B------:R-:W-:Y:S01]  /*26d0*/  LOP3.LUT R0, R20, 0x80000000, R3, 0x48, !PT ;  /* 0x8000000014007812 */ /* 0x000fe200078e4803 */
[----:B------:R-:W-:Y:S06]  /*26e0*/  BRA `(.L_x_77) ;  /* 0x00000000000c7947 */ /* 0x000fec0003800000 */
.L_x_70:
[----:B------:R-:W0:Y:S01]  /*26f0*/  MUFU.RSQ R0, -QNAN ;  /* 0xffc0000000007908 */ /* 0x000e220000001400 */
[----:B------:R-:W-:Y:S05]  /*2700*/  BRA `(.L_x_77) ;  /* 0x0000000000047947 */ /* 0x000fea0003800000 */
.L_x_69:
[----:B------:R-:W-:-:S07]  /*2710*/  FADD.FTZ R0, R3, R0 ;  /* 0x0000000003007221 */ /* 0x000fce0000010000 */
.L_x_77:
[----:B------:R-:W-:Y:S05]  /*2720*/  BSYNC.RECONVERGENT B2 ;  /* 0x0000000000027941 */ /* 0x000fea0003800200 */
.L_x_67:
[----:B------:R-:W-:Y:S01]  /*2730*/  HFMA2 R19, -RZ, RZ, 0, 0 ;  /* 0x00000000ff137431 */ /* 0x000fe200000001ff */
[----:B------:R-:W-:-:S04]  /*2740*/  MOV R18, R10 ;  /* 0x0000000a00127202 */ /* 0x000fc80000000f00 */
[----:B0-----:R-:W-:Y:S05]  /*2750*/  RET.REL.NODEC R18 `(er_batch_f32) ;  /* 0xffffffd812287950 */ /* 0x001fea0003c3ffff */
.L_x_78:
        /* <DEDUP_REMOVED lines=10> */
.L_x_97:


//--------------------- .text.er_batch_prefix_f32 --------------------------
	.section	.text.er_batch_prefix_f32,"ax",@progbits
	.align	128
        .global         er_batch_prefix_f32
        .type           er_batch_prefix_f32,@function
        .size           er_batch_prefix_f32,(.L_x_98 - er_batch_prefix_f32)
        .other          er_batch_prefix_f32,@"STO_CUDA_ENTRY STV_DEFAULT"
er_batch_prefix_f32:
.text.er_batch_prefix_f32:
[----:B------:R-:W-:Y:S01]  /*0000*/  LDC R1, c[0x0][0x37c] ;  /* 0x0000df00ff017b82 */ /* 0x000fe20000000800 */
[----:B------:R-:W0:Y:S01]  /*0010*/  S2R R13, SR_CTAID.Y ;  /* 0x00000000000d7919 */ /* 0x000e220000002600 */
[----:B------:R-:W0:Y:S02]  /*0020*/  LDCU UR4, c[0x0][0x3a0] ;  /* 0x00007400ff0477ac */ /* 0x000e240008000800 */
[----:B0-----:R-:W-:-:S13]  /*0030*/  ISETP.GE.AND P0, PT, R13, UR4, PT ;  /* 0x000000040d007c0c */ /* 0x001fda000bf06270 */
[----:B------:R-:W-:Y:S05]  /*0040*/  @P0 EXIT ;  /* 0x000000000000094d */ /* 0x000fea0003800000 */
[----:B------:R-:W0:Y:S01]  /*0050*/  LDC.64 R2, c[0x0][0x398] ;  /* 0x0000e600ff027b82 */ /* 0x000e220000000a00 */
[----:B------:R-:W1:Y:S01]  /*0060*/  LDCU.64 UR4, c[0x0][0x358] ;  /* 0x00006b00ff0477ac */ /* 0x000e620008000a00 */
[----:B0-----:R-:W-:-:S06]  /*0070*/  IMAD.WIDE.U32 R2, R13, 0x4, R2 ;  /* 0x000000040d027825 */ /* 0x001fcc00078e0002 */
[----:B-1----:R-:W2:Y:S02]  /*0080*/  LDG.E.CONSTANT R2, desc[UR4][R2.64] ;  /* 0x0000000402027981 */ /* 0x002ea4000c1e9900 */
[----:B--2---:R-:W-:-:S13]  /*0090*/  ISETP.GE.AND P0, PT, R2, 0x1, PT ;  /* 0x000000010200780c */ /* 0x004fda0003f06270 */
[----:B------:R-:W-:Y:S05]  /*00a0*/  @!P0 EXIT ;  /* 0x000000000000894d */ /* 0x000fea0003800000 */
[----:B------:R-:W0:Y:S01]  /*00b0*/  S2R R11, SR_TID.X ;  /* 0x00000000000b7919 */ /* 0x000e220000002100 */
[----:B------:R-:W0:Y:S01]  /*00c0*/  S2UR UR6, SR_CTAID.X ;  /* 0x00000000000679c3 */ /* 0x000e220000002500 */
[----:B------:R-:W1:Y:S07]  /*00d0*/  LDCU UR8, c[0x0][0x390] ;  /* 0x00007200ff0877ac */ /* 0x000e6e0008000800 */
[----:B------:R-:W0:Y:S02]  /*00e0*/  LDC R10, c[0x0][0x360] ;  /* 0x0000d800ff0a7b82 */ /* 0x000e240000000800 */
[----:B0-----:R-:W-:-:S05]  /*00f0*/  IMAD R11, R10, UR6, R11 ;  /* 0x000000060a0b7c24 */ /* 0x001fca000f8e020b */
[----:B-1----:R-:W-:-:S13]  /*0100*/  ISETP.GE.AND P0, PT, R11, UR8, PT ;  /* 0x000000080b007c0c */ /* 0x002fda000bf06270 */
[----:B------:R-:W-:Y:S05]  /*0110*/  @P0 EXIT ;  /* 0x000000000000094d */ /* 0x000fea0003800000 */
[----:B------:R-:W0:Y:S01]  /*0120*/  LDC R3, c[0x0][0x394] ;  /* 0x0000e500ff037b82 */ /* 0x000e220000000800 */
[----:B------:R-:W1:Y:S01]  /*0130*/  LDCU UR6, c[0x0][0x370] ;  /* 0x00006e00ff0677ac */ /* 0x000e620008000800 */
[C---:B------:R-:W-:Y:S01]  /*0140*/  IMAD.WIDE.U32 R4, R13.reuse, UR8, RZ ;  /* 0x000000080d047c25 */ /* 0x040fe2000f8e00ff */
[----:B------:R-:W-:Y:S01]  /*0150*/  USHF.R.S32.HI UR7, URZ, 0x1f, UR8 ;  /* 0x0000001fff077899 */ /* 0x000fe20008011408 */
[----:B------:R-:W2:Y:S04]  /*0160*/  LDCU UR9, c[0x0][0x390] ;  /* 0x00007200ff0977ac */ /* 0x000ea80008000800 */
[----:B------:R-:W3:Y:S01]  /*0170*/  LDC.64 R8, c[0x0][0x388] ;  /* 0x0000e200ff087b82 */ /* 0x000ee20000000a00 */
[----:B------:R-:W-:Y:S01]  /*0180*/  IMAD R13, R13, UR7, RZ ;  /* 0x000000070d0d7c24 */ /* 0x000fe2000f8e02ff */
[----:B------:R-:W4:Y:S03]  /*0190*/  LDCU.64 UR10, c[0x0][0x3a8] ;  /* 0x00007500ff0a77ac */ /* 0x000f260008000a00 */
[----:B------:R-:W-:-:S03]  /*01a0*/  IMAD.IADD R14, R5, 0x1, R13 ;  /* 0x00000001050e7824 */ /* 0x000fc600078e020d */
[----:B------:R-:W2:Y:S01]  /*01b0*/  LDC.64 R6, c[0x0][0x380] ;  /* 0x0000e000ff067b82 */ /* 0x000ea20000000a00 */
[----:B-1----:R-:W-:Y:S01]  /*01c0*/  IMAD R10, R10, UR6, RZ ;  /* 0x000000060a0a7c24 */ /* 0x002fe2000f8e02ff */
[----:B0---4-:R-:W-:-:S07]  /*01d0*/  IADD3 R12, PT, PT, R2, -0x1, R3 ;  /* 0xffffffff020c7810 */ /* 0x011fce0007ffe003 */
.L_x_83:
[----:B------:R-:W-:Y:S01]  /*01e0*/  ISETP.GE.AND P0, PT, R11, R12, PT ;  /* 0x0000000c0b00720c */ /* 0x000fe20003f06270 */
[----:B------:R-:W-:Y:S01]  /*01f0*/  BSSY.RECONVERGENT B0, `(.L_x_79) ;  /* 0x000002e000007945 */ /* 0x000fe20003800200 */
[----:B0-----:R-:W-:-:S11]  /*0200*/  IMAD.MOV.U32 R13, RZ, RZ, 0x7fc00000 ;  /* 0x7fc00000ff0d7424 */ /* 0x001fd600078e00ff */
[----:B------:R-:W-:Y:S05]  /*0210*/  @!P0 BRA `(.L_x_80) ;  /* 0x0000000000ac8947 */ /* 0x000fea0003800000 */
[C---:B------:R-:W-:Y:S02]  /*0220*/  IMAD.IADD R3, R11.reuse, 0x1, -R2 ;  /* 0x000000010b037824 */ /* 0x040fe400078e0a02 */
[----:B---3--:R-:W-:-:S04]  /*0230*/  IMAD.WIDE R16, R11, 0x8, R8 ;  /* 0x000000080b107825 */ /* 0x008fc800078e0208 */
[----:B------:R-:W-:Y:S02]  /*0240*/  IMAD.WIDE R18, R3, 0x8, R8 ;  /* 0x0000000803127825 */ /* 0x000fe400078e0208 */
[----:B------:R-:W3:Y:S04]  /*0250*/  LDG.E.64.CONSTANT R16, desc[UR4][R16.64] ;  /* 0x0000000410107981 */ /* 0x000ee8000c1e9b00 */
[----:B------:R-:W3:Y:S02]  /*0260*/  LDG.E.64.CONSTANT R18, desc[UR4][R18.64+0x8] ;  /* 0x0000080412127981 */ /* 0x000ee4000c1e9b00 */
[----:B---3--:R-:W-:Y:S01]  /*0270*/  FADD R13, R16, -R18 ;  /* 0x80000012100d7221 */ /* 0x008fe20000000000 */
[----:B------:R-:W-:-:S03]  /*0280*/  FADD R21, R17, -R19 ;  /* 0x8000001311157221 */ /* 0x000fc60000000000 */
[----:B------:R-:W-:-:S04]  /*0290*/  FADD R0, -R16, R13 ;  /* 0x0000000d10007221 */ /* 0x000fc80000000100 */
[--C-:B------:R-:W-:Y:S01]  /*02a0*/  FADD R15, R13, -R0.reuse ;  /* 0x800000000d0f7221 */ /* 0x100fe20000000000 */
[----:B------:R-:W-:-:S03]  /*02b0*/  FADD R0, -R18, -R0 ;  /* 0x8000000012007221 */ /* 0x000fc60000000100 */
[----:B------:R-:W-:-:S04]  /*02c0*/  FADD R15, R16, -R15 ;  /* 0x8000000f100f7221 */ /* 0x000fc80000000000 */
[----:B------:R-:W-:-:S04]  /*02d0*/  FADD R0, R15, R0 ;  /* 0x000000000f007221 */ /* 0x000fc80000000000 */
[----:B------:R-:W-:-:S04]  /*02e0*/  FADD R0, R0, R21 ;  /* 0x0000001500007221 */ /* 0x000fc80000000000 */
[----:B------:R-:W-:-:S04]  /*02f0*/  FADD R20, R13, R0 ;  /* 0x000000000d147221 */ /* 0x000fc80000000000 */
[----:B------:R-:W-:-:S04]  /*0300*/  FADD R15, -R13, R20 ;  /* 0x000000140d0f7221 */ /* 0x000fc80000000100 */
[--C-:B------:R-:W-:Y:S01]  /*0310*/  FADD R16, R20, -R15.reuse ;  /* 0x8000000f14107221 */ /* 0x100fe20000000000 */
[----:B------:R-:W-:-:S03]  /*0320*/  FADD R15, R0, -R15 ;  /* 0x8000000f000f7221 */ /* 0x000fc60000000000 */
[----:B------:R-:W-:Y:S01]  /*0330*/  FADD R16, R13, -R16 ;  /* 0x800000100d107221 */ /* 0x000fe20000000000 */
[----:B------:R-:W-:-:S03]  /*0340*/  IMAD.MOV.U32 R13, RZ, RZ, RZ ;  /* 0x000000ffff0d7224 */ /* 0x000fc600078e00ff */
[----:B------:R-:W-:-:S04]  /*0350*/  FADD R15, R16, R15 ;  /* 0x0000000f100f7221 */ /* 0x000fc80000000000 */
[C---:B------:R-:W-:Y:S01]  /*0360*/  FADD R0, R20.reuse, R15 ;  /* 0x0000000f14007221 */ /* 0x040fe20000000000 */
[----:B------:R-:W-:-:S13]  /*0370*/  FSETP.GT.AND P0, PT, R20, -R15, PT ;  /* 0x8000000f1400720b */ /* 0x000fda0003f04000 */
[----:B------:R-:W-:Y:S05]  /*0380*/  @!P0 BRA `(.L_x_80) ;  /* 0x0000000000508947 */ /* 0x000fea0003800000 */
[----:B--2---:R-:W-:-:S04]  /*0390*/  IMAD.WIDE R18, R3, 0x4, R6 ;  /* 0x0000000403127825 */ /* 0x004fc800078e0206 */
[----:B------:R-:W-:Y:S02]  /*03a0*/  IMAD.WIDE R16, R11, 0x4, R6 ;  /* 0x000000040b107825 */ /* 0x000fe400078e0206 */
[----:B------:R-:W2:Y:S04]  /*03b0*/  LDG.E.CONSTANT R18, desc[UR4][R18.64+0x4] ;  /* 0x0000040412127981 */ /* 0x000ea8000c1e9900 */
[----:B------:R-:W2:Y:S01]  /*03c0*/  LDG.E.CONSTANT R3, desc[UR4][R16.64] ;  /* 0x0000000410037981 */ /* 0x000ea2000c1e9900 */
[----:B------:R-:W0:Y:S01]  /*03d0*/  MUFU.RCP R13, R0 ;  /* 0x00000000000d7308 */ /* 0x000e220000001000 */
[----:B------:R-:W-:Y:S01]  /*03e0*/  BSSY.RECONVERGENT B1, `(.L_x_81) ;  /* 0x000000d000017945 */ /* 0x000fe20003800200 */
[----:B0-----:R-:W-:-:S04]  /*03f0*/  FFMA R20, -R0, R13, 1 ;  /* 0x3f80000000147423 */ /* 0x001fc8000000010d */
[----:B------:R-:W-:Y:S01]  /*0400*/  FFMA R20, R13, R20, R13 ;  /* 0x000000140d147223 */ /* 0x000fe2000000000d */
[----:B--2---:R-:W-:-:S04]  /*0410*/  FADD R3, R3, -R18 ;  /* 0x8000001203037221 */ /* 0x004fc80000000000 */
[----:B------:R-:W0:Y:S01]  /*0420*/  FCHK P0, |R3|, R0 ;  /* 0x0000000003007302 */ /* 0x000e220000000200 */
[----:B------:R-:W-:-:S04]  /*0430*/  FFMA R13, |R3|, R20, RZ ;  /* 0x00000014030d7223 */ /* 0x000fc800000002ff */
[----:B------:R-:W-:-:S04]  /*0440*/  FFMA R15, -R0, R13, |R3| ;  /* 0x0000000d000f7223 */ /* 0x000fc80000000503 */
[----:B------:R-:W-:Y:S01]  /*0450*/  FFMA R13, R20, R15, R13 ;  /* 0x0000000f140d7223 */ /* 0x000fe2000000000d */
[----:B0-----:R-:W-:Y:S06]  /*0460*/  @!P0 BRA `(.L_x_82) ;  /* 0x0000000000108947 */ /* 0x001fec0003800000 */
[----:B------:R-:W-:Y:S01]  /*0470*/  FADD R3, |R3|, -RZ ;  /* 0x800000ff03037221 */ /* 0x000fe20000000200 */
[----:B------:R-:W-:-:S07]  /*0480*/  MOV R16, 0x4a0 ;  /* 0x000004a000107802 */ /* 0x000fce0000000f00 */
[----:B------:R-:W-:Y:S05]  /*0490*/  CALL.REL.NOINC `($__internal_2_$__cuda_sm3x_div_rn_noftz_f32_slowpath) ;  /* 0x0000000000347944 */ /* 0x000fea0003c00000 */
[----:B------:R-:W-:-:S07]  /*04a0*/  MOV R13, R0 ;  /* 0x00000000000d7202 */ /* 0x000fce0000000f00 */
.L_x_82:
[----:B------:R-:W-:Y:S05]  /*04b0*/  BSYNC.RECONVERGENT B1 ;  /* 0x0000000000017941 */ /* 0x000fea0003800200 */
.L_x_81:
[----:B------:R-:W-:-:S07]  /*04c0*/  FMNMX.NAN R13, R13, 1, PT ;  /* 0x3f8000000d0d7809 */ /* 0x000fce0003820000 */
.L_x_80:
[----:B--2---:R-:W-:Y:S05]  /*04d0*/  BSYNC.RECONVERGENT B0 ;  /* 0x0000000000007941 */ /* 0x004fea0003800200 */
.L_x_79:
[----:B------:R-:W-:-:S04]  /*04e0*/  IADD3 R0, P0, PT, R11, R4, RZ ;  /* 0x000000040b007210 */ /* 0x000fc80007f1e0ff */
[----:B------:R-:W-:Y:S01]  /*04f0*/  LEA.HI.X.SX32 R3, R11, R14, 0x1, P0 ;  /* 0x0000000e0b037211 */ /* 0x000fe200000f0eff */
[----:B------:R-:W-:Y:S01]  /*0500*/  IMAD.IADD R11, R10, 0x1, R11 ;  /* 0x000000010a0b7824 */ /* 0x000fe200078e020b */
[----:B------:R-:W-:-:S04]  /*0510*/  LEA R16, P0, R0, UR10, 0x2 ;  /* 0x0000000a00107c11 */ /* 0x000fc8000f8010ff */
[----:B------:R-:W-:Y:S02]  /*0520*/  LEA.HI.X R17, R0, UR11, R3, 0x2, P0 ;  /* 0x0000000b00117c11 */ /* 0x000fe400080f1403 */
[----:B------:R-:W-:-:S03]  /*0530*/  ISETP.GE.AND P0, PT, R11, UR9, PT ;  /* 0x000000090b007c0c */ /* 0x000fc6000bf06270 */
[----:B------:R0:W-:Y:S10]  /*0540*/  STG.E desc[UR4][R16.64], R13 ;  /* 0x0000000d10007986 */ /* 0x0001f4000c101904 */
[----:B------:R-:W-:Y:S05]  /*0550*/  @!P0 BRA `(.L_x_83) ;  /* 0xfffffffc00208947 */ /* 0x000fea000383ffff */
[----:B------:R-:W-:Y:S05]  /*0560*/  EXIT ;  /* 0x000000000000794d */ /* 0x000fea0003800000 */
        .weak           $__internal_2_$__cuda_sm3x_div_rn_noftz_f32_slowpath
        .type           $__internal_2_$__cuda_sm3x_div_rn_noftz_f32_slowpath,@function
        .size           $__internal_2_$__cuda_sm3x_div_rn_noftz_f32_slowpath,(.L_x_98 - $__internal_2_$__cuda_sm3x_div_rn_noftz_f32_slowpath)
$__internal_2_$__cuda_sm3x_div_rn_noftz_f32_slowpath:
[----:B------:R-:W-:Y:S01]  /*0570*/  SHF.R.U32.HI R13, RZ, 0x17, R0 ;  /* 0x00000017ff0d7819 */ /* 0x000fe20000011600 */
[----:B------:R-:W-:Y:S01]  /*0580*/  BSSY.RECONVERGENT B2, `(.L_x_84) ;  /* 0x0000063000027945 */ /* 0x000fe20003800200 */
[----:B------:R-:W-:Y:S02]  /*0590*/  SHF.R.U32.HI R15, RZ, 0x17, R3 ;  /* 0x00000017ff0f7819 */ /* 0x000fe40000011603 */
[----:B------:R-:W-:Y:S02]  /*05a0*/  LOP3.LUT R13, R13, 0xff, RZ, 0xc0, !PT ;  /* 0x000000ff0d0d7812 */ /* 0x000fe400078ec0ff */
[----:B------:R-:W-:Y:S02]  /*05b0*/  LOP3.LUT R20, R15, 0xff, RZ, 0xc0, !PT ;  /* 0x000000ff0f147812 */ /* 0x000fe400078ec0ff */
[----:B------:R-:W-:Y:S01]  /*05c0*/  MOV R18, R0 ;  /* 0x0000000000127202 */ /* 0x000fe20000000f00 */
[----:B------:R-:W-:Y:S02]  /*05d0*/  VIADD R19, R13, 0xffffffff ;  /* 0xffffffff0d137836 */ /* 0x000fe40000000000 */
[----:B------:R-:W-:-:S03]  /*05e0*/  VIADD R17, R20, 0xffffffff ;  /* 0xffffffff14117836 */ /* 0x000fc60000000000 */
[----:B------:R-:W-:-:S04]  /*05f0*/  ISETP.GT.U32.AND P0, PT, R19, 0xfd, PT ;  /* 0x000000fd1300780c */ /* 0x000fc80003f04070 */
[----:B------:R-:W-:-:S13]  /*0600*/  ISETP.GT.U32.OR P0, PT, R17, 0xfd, P0 ;  /* 0x000000fd1100780c */ /* 0x000fda0000704470 */
[----:B------:R-:W-:Y:S01]  /*0610*/  @!P0 IMAD.MOV.U32 R15, RZ, RZ, RZ ;  /* 0x000000ffff0f8224 */ /* 0x000fe200078e00ff */
        /* <DEDUP_REMOVED lines=19> */
[----:B------:R-:W-:Y:S02]  /*0750*/  @P0 IMAD.MOV.U32 R15, RZ, RZ, RZ ;  /* 0x000000ffff0f0224 */ /* 0x000fe400078e00ff */
[----:B------:R-:W-:Y:S01]  /*0760*/  @!P0 FFMA R3, R3, 1.84467440737095516160e+19, RZ ;  /* 0x5f80000003038823 */ /* 0x000fe200000000ff */
[----:B------:R-:W-:Y:S02]  /*0770*/  @!P0 IMAD.MOV.U32 R15, RZ, RZ, -0x40 ;  /* 0xffffffc0ff0f8424 */ /* 0x000fe400078e00ff */
[----:B------:R-:W-:-:S03]  /*0780*/  @!P1 FFMA R18, R0, 1.84467440737095516160e+19, RZ ;  /* 0x5f80000000129823 */ /* 0x000fc600000000ff */
[----:B------:R-:W-:-:S07]  /*0790*/  @!P1 IADD3 R15, PT, PT, R15, 0x40, RZ ;  /* 0x000000400f0f9810 */ /* 0x000fce0007ffe0ff */
.L_x_85:
[----:B------:R-:W-:Y:S01]  /*07a0*/  LEA R17, R13, 0xc0800000, 0x17 ;  /* 0xc08000000d117811 */ /* 0x000fe200078eb8ff */
[----:B------:R-:W-:Y:S01]  /*07b0*/  VIADD R20, R20, 0xffffff81 ;  /* 0xffffff8114147836 */ /* 0x000fe20000000000 */
[----:B------:R-:W-:Y:S03]  /*07c0*/  BSSY.RECONVERGENT B3, `(.L_x_90) ;  /* 0x0000035000037945 */ /* 0x000fe60003800200 */
[----:B------:R-:W-:Y:S02]  /*07d0*/  IMAD.IADD R17, R18, 0x1, -R17 ;  /* 0x0000000112117824 */ /* 0x000fe400078e0a11 */
[C---:B------:R-:W-:Y:S01]  /*07e0*/  IMAD R0, R20.reuse, -0x800000, R3 ;  /* 0xff80000014007824 */ /* 0x040fe200078e0203 */
[----:B------:R-:W-:Y:S01]  /*07f0*/  IADD3 R20, PT, PT, R20, 0x7f, -R13 ;  /* 0x0000007f14147810 */ /* 0x000fe20007ffe80d */
[----:B------:R-:W0:Y:S01]  /*0800*/  MUFU.RCP R18, R17 ;  /* 0x0000001100127308 */ /* 0x000e220000001000 */
[----:B------:R-:W-:-:S03]  /*0810*/  FADD.FTZ R19, -R17, -RZ ;  /* 0x800000ff11137221 */ /* 0x000fc60000010100 */
[----:B------:R-:W-:Y:S02]  /*0820*/  IMAD.IADD R20, R20, 0x1, R15 ;  /* 0x0000000114147824 */ /* 0x000fe400078e020f */
        /* <DEDUP_REMOVED lines=9> */
[----:B------:R-:W-:-:S05]  /*08c0*/  IADD3 R17, PT, PT, R13, R20, RZ ;  /* 0x000000140d117210 */ /* 0x000fca0007ffe0ff */
[----:B------:R-:W-:-:S05]  /*08d0*/  VIADD R13, R17, 0xffffffff ;  /* 0xffffffff110d7836 */ /* 0x000fca0000000000 */
        /* <DEDUP_REMOVED lines=9> */
[-CC-:B------:R-:W-:Y:S01]  /*0970*/  FFMA.RZ R13, R3, R19.reuse, R18.reuse ;  /* 0x00000013030d7223 */ /* 0x180fe2000000c012 */
[C---:B------:R-:W-:Y:S01]  /*0980*/  VIADD R20, R17.reuse, 0x20 ;  /* 0x0000002011147836 */ /* 0x040fe20000000000 */
[C---:B------:R-:W-:Y:S02]  /*0990*/  ISETP.NE.AND P2, PT, R17.reuse, RZ, PT ;  /* 0x000000ff1100720c */ /* 0x040fe40003f45270 */
[----:B------:R-:W-:Y:S02]  /*09a0*/  ISETP.NE.AND P1, PT, R17, RZ, PT ;  /* 0x000000ff1100720c */ /* 0x000fe40003f25270 */
[----:B------:R-:W-:Y:S01]  /*09b0*/  LOP3.LUT R15, R13, 0x7fffff, RZ, 0xc0, !PT ;  /* 0x007fffff0d0f7812 */ /* 0x000fe200078ec0ff */
[CCC-:B------:R-:W-:Y:S01]  /*09c0*/  FFMA.RP R13, R3.reuse, R19.reuse, R18.reuse ;  /* 0x00000013030d7223 */ /* 0x1c0fe20000008012 */
[----:B------:R-:W-:Y:S01]  /*09d0*/  FFMA.RM R18, R3, R19, R18 ;  /* 0x0000001303127223 */ /* 0x000fe20000004012 */
[----:B------:R-:W-:Y:S01]  /*09e0*/  IMAD.MOV R3, RZ, RZ, -R17 ;  /* 0x000000ffff037224 */ /* 0x000fe200078e0a11 */
[----:B------:R-:W-:-:S03]  /*09f0*/  LOP3.LUT R15, R15, 0x800000, RZ, 0xfc, !PT ;  /* 0x008000000f0f7812 */ /* 0x000fc600078efcff */
[----:B------:R-:W-:Y:S02]  /*0a00*/  FSETP.NEU.FTZ.AND P0, PT, R13, R18, PT ;  /* 0x000000120d00720b */ /* 0x000fe40003f1d000 */
[----:B------:R-:W-:Y:S02]  /*0a10*/  SHF.L.U32 R20, R15, R20, RZ ;  /* 0x000000140f147219 */ /* 0x000fe400000006ff */
[----:B------:R-:W-:Y:S02]  /*0a20*/  SEL R18, R3, RZ, P2 ;  /* 0x000000ff03127207 */ /* 0x000fe40001000000 */
[----:B------:R-:W-:Y:S02]  /*0a30*/  ISETP.NE.AND P1, PT, R20, RZ, P1 ;  /* 0x000000ff1400720c */ /* 0x000fe40000f25270 */
[----:B------:R-:W-:Y:S02]  /*0a40*/  SHF.R.U32.HI R18, RZ, R18, R15 ;  /* 0x00000012ff127219 */ /* 0x000fe4000001160f */
[----:B------:R-:W-:-:S02]  /*0a50*/  PLOP3.LUT P0, PT, P0, P1, PT, 0xf8, 0x8f ;  /* 0x00000000008f781c */ /* 0x000fc40000703f70 */
[----:B------:R-:W-:Y:S02]  /*0a60*/  SHF.R.U32.HI R20, RZ, 0x1, R18 ;  /* 0x00000001ff147819 */ /* 0x000fe40000011612 */
[----:B------:R-:W-:-:S04]  /*0a70*/  SEL R3, RZ, 0x1, !P0 ;  /* 0x00000001ff037807 */ /* 0x000fc80004000000 */
[----:B------:R-:W-:-:S04]  /*0a80*/  LOP3.LUT R3, R3, 0x1, R20, 0xf8, !PT ;  /* 0x0000000103037812 */ /* 0x000fc800078ef814 */
[----:B------:R-:W-:-:S04]  /*0a90*/  LOP3.LUT R3, R3, R18, RZ, 0xc0, !PT ;  /* 0x0000001203037212 */ /* 0x000fc800078ec0ff */
[----:B------:R-:W-:-:S04]  /*0aa0*/  IADD3 R3, PT, PT, R20, R3, RZ ;  /* 0x0000000314037210 */ /* 0x000fc80007ffe0ff */
[----:B------:R-:W-:Y:S01]  /*0ab0*/  LOP3.LUT R0, R3, R0, RZ, 0xfc, !PT ;  /* 0x0000000003007212 */ /* 0x000fe200078efcff */
[----:B------:R-:W-:Y:S06]  /*0ac0*/  BRA `(.L_x_93) ;  /* 0x0000000000107947 */ /* 0x000fec0003800000 */
.L_x_92:
[----:B------:R-:W-:-:S04]  /*0ad0*/  LOP3.LUT R0, R0, 0x80000000, RZ, 0xc0, !PT ;  /* 0x8000000000007812 */ /* 0x000fc800078ec0ff */
[----:B------:R-:W-:Y:S01]  /*0ae0*/  LOP3.LUT R0, R0, 0x7f800000, RZ, 0xfc, !PT ;  /* 0x7f80000000007812 */ /* 0x000fe200078efcff */
[----:B------:R-:W-:Y:S06]  /*0af0*/  BRA `(.L_x_93) ;  /* 0x0000000000047947 */ /* 0x000fec0003800000 */
.L_x_91:
[----:B------:R-:W-:-:S07]  /*0b00*/  IMAD R0, R20, 0x800000, R0 ;  /* 0x0080000014007824 */ /* 0x000fce00078e0200 */
.L_x_93:
[----:B------:R-:W-:Y:S05]  /*0b10*/  BSYNC.RECONVERGENT B3 ;  /* 0x0000000000037941 */ /* 0x000fea0003800200 */
.L_x_90:
[----:B------:R-:W-:Y:S05]  /*0b20*/  BRA `(.L_x_94) ;  /* 0x0000000000207947 */ /* 0x000fea0003800000 */
.L_x_89:
[----:B------:R-:W-:-:S04]  /*0b30*/  LOP3.LUT R0, R18, 0x80000000, R3, 0x48, !PT ;  /* 0x8000000012007812 */ /* 0x000fc800078e4803 */
[----:B------:R-:W-:Y:S01]  /*0b40*/  LOP3.LUT R0, R0, 0x7f800000, RZ, 0xfc, !PT ;  /* 0x7f80000000007812 */ /* 0x000fe200078efcff */
[----:B------:R-:W-:Y:S06]  /*0b50*/  BRA `(.L_x_94) ;  /* 0x0000000000147947 */ /* 0x000fec0003800000 */
.L_x_88:
[----:B------:R-:W-:Y:S01]  /*0b60*/  LOP3.LUT R0, R18, 0x80000000, R3, 0x48, !PT ;  /* 0x8000000012007812 */ /* 0x000fe200078e4803 */
[----:B------:R-:W-:Y:S06]  /*0b70*/  BRA `(.L_x_94) ;  /* 0x00000000000c7947 */ /* 0x000fec0003800000 */
.L_x_87:
[----:B------:R-:W0:Y:S01]  /*0b80*/  MUFU.RSQ R0, -QNAN ;  /* 0xffc0000000007908 */ /* 0x000e220000001400 */
[----:B------:R-:W-:Y:S05]  /*0b90*/  BRA `(.L_x_94) ;  /* 0x0000000000047947 */ /* 0x000fea0003800000 */
.L_x_86:
[----:B------:R-:W-:-:S07]  /*0ba0*/  FADD.FTZ R0, R3, R0 ;  /* 0x0000000003007221 */ /* 0x000fce0000010000 */
.L_x_94:
[----:B------:R-:W-:Y:S05]  /*0bb0*/  BSYNC.RECONVERGENT B2 ;  /* 0x0000000000027941 */ /* 0x000fea0003800200 */
.L_x_84:
[----:B------:R-:W-:-:S04]  /*0bc0*/  IMAD.MOV.U32 R17, RZ, RZ, 0x0 ;  /* 0x00000000ff117424 */ /* 0x000fc800078e00ff */
[----:B0-----:R-:W-:Y:S05]  /*0bd0*/  RET.REL.NODEC R16 `(er_batch_prefix_f32) ;  /* 0xfffffff410087950 */ /* 0x001fea0003c3ffff */
.L_x_95:
        /* <DEDUP_REMOVED lines=10> */
.L_x_98:


//--------------------- .nv.shared.reserved.0     --------------------------
	.section	.nv.shared.reserved.0,"aw",@nobits
	.weak		__nv_reservedSMEM_offset_0_alias
	.size		__nv_reservedSMEM_offset_0_alias, 0, 64
	.other		__nv_reservedSMEM_offset_0_alias,@"STO_CUDA_RESERVED_SHARED STV_DEFAULT"
__nv_reservedSMEM_offset_0_alias:
	.zero		0
	.zero		64


//--------------------- .nv.constant0.er_many_series_one_param_time_major_f32 --------------------------
	.section	.nv.constant0.er_many_series_one_param_time_major_f32,"a",@progbits
	.sectionflags	@""
	.align	4
.nv.constant0.er_many_series_one_param_time_major_f32:
	.zero		936


//--------------------- .nv.constant0.er_batch_f32 --------------------------
	.section	.nv.constant0.er_batch_f32,"a",@progbits
	.sectionflags	@""
	.align	4
.nv.constant0.er_batch_f32:
	.zero		936


//--------------------- .nv.constant0.er_batch_prefix_f32 --------------------------
	.section	.nv.constant0.er_batch_prefix_f32,"a",@progbits
	.sectionflags	@""
	.align	4
.nv.constant0.er_batch_prefix_f32:
	.zero		944


//--------------------- SYMBOLS --------------------------

	.type		.nv.reservedSmem.offset0,@object
	.size		.nv.reservedSmem.offset0,0x4
